	.target	sm_100a

	.elftype	@"ET_EXEC"


//--------------------- .note.nv.tkinfo           --------------------------
	.section	.note.nv.tkinfo,"",@"SHT_NOTE"
	.sectionflags	@"SHF_NOTE_NV_TKINFO"
	.tkinfo
        /*0018*/ 	.word	0x00000002
        /*0030*/ 	.string	""
        /*0030*/ 	.string	"ptxas"
        /*0030*/ 	.string	"Cuda compilation tools, release 13.0, V13.0.88"
        /*0030*/ 	.string	"Build cuda_13.0.r13.0/compiler.36424714_0"
        /*0030*/ 	.string	"-arch sm_100a -m 64 "



//--------------------- .note.nv.cuinfo           --------------------------
	.section	.note.nv.cuinfo,"",@"SHT_NOTE"
	.sectionflags	@"SHF_NOTE_NV_CUINFO"
        /*0018*/ 	.short	0x0002
        /*001a*/ 	.short	0x0064
        /*001c*/ 	.short	0x0082
	.zero		2


//--------------------- .nv.info                  --------------------------
	.section	.nv.info,"",@"SHT_CUDA_INFO"
	.align	4


	//----- nvinfo : EIATTR_REGCOUNT
	.align		4
        /*0000*/ 	.byte	0x04, 0x2f
        /*0002*/ 	.short	(.L_19 - .L_18)
	.align		4
.L_18:
        /*0004*/ 	.word	index@(_ZN7cutlass13device_kernelINS_4gemm6kernel13GemmUniversalIN4cute5tupleIJiiiiEEENS1_10collective13CollectiveMmaINS1_35MainloopSm100TmaUmmaWarpSpecializedILi12ELi2ELi4ENS5_IJNS4_1CILi1EEESB_SB_EEEEENS5_IJNSA_ILi128EEESE_NSA_ILi64EEEEEENS_12float_e4m3_tENS5_IJlSB_lEEESH_SI_NS4_8TiledMMAINS4_8MMA_AtomIJNS4_10MMA_TraitsINS4_19SM100_MMA_F8F6F4_SSEJSH_SH_fSE_SE_NS4_17integral_constantINS4_4UMMA5MajorELSP_0EEESQ_NSN_INSO_7ScaleInELSR_0EEESS_EEEEEENS4_6LayoutISC_NS5_IJNSA_ILi0EEESW_SW_EEEEENS5_IJNS4_10UnderscoreESZ_SZ_EEEEENS4_13SM90_TMA_LOADENS4_14ComposedLayoutINS4_7SwizzleILi2ELi4ELi3EEENS4_18smem_ptr_flag_bitsILi8EEENSV_INS5_IJNSA_ILi8EEESF_EEENS5_IJSF_SB_EEEEEEEvNS4_8identityES12_S1C_vS1D_EENS_8epilogue10collective18CollectiveEpilogueINS1F_23Sm100TmaWarpSpecializedILi2ELi2ELi64ELb0ELb0EEEJSG_NS5_IJNSV_ISE_SB_EENSV_ISF_SB_EEEEESH_SI_SH_SI_NS1F_6fusion15FusionCallbacksIS1J_NS1N_17LinCombPerRowBiasISH_fSH_SH_fLi16ELNS_15FloatRoundStyleE2EEESG_S1M_JEEENS4_5SM1004TMEM4LOAD26SM100_TMEM_LOAD_32dp32b64xES12_S1C_NS4_39AutoVectorizingCopyWithAssumedAlignmentILi128EEENS4_14SM90_TMA_STOREES1C_S1Y_S1Y_EEEvvEEEEvNT_6ParamsE)
        /*0008*/ 	.word	0x000000c8


	//----- nvinfo : EIATTR_FRAME_SIZE
	.align		4
.L_19:
        /*000c*/ 	.byte	0x04, 0x11
        /*000e*/ 	.short	(.L_21 - .L_20)
	.align		4
.L_20:
        /*0010*/ 	.word	index@($__internal_2_$__cuda_sm10x_tcgen05_guardrail_trap_unallocated_columns_being_dealloced)
        /*0014*/ 	.word	0x00000000


	//----- nvinfo : EIATTR_FRAME_SIZE
	.align		4
.L_21:
        /*0018*/ 	.byte	0x04, 0x11
        /*001a*/ 	.short	(.L_23 - .L_22)
	.align		4
.L_22:
        /*001c*/ 	.word	index@($__internal_1_$__cuda_sm10x_tcgen05_guardrail_trap_phase_invalid_during_alloc)
        /*0020*/ 	.word	0x00000000


	//----- nvinfo : EIATTR_FRAME_SIZE
	.align		4
.L_23:
        /*0024*/ 	.byte	0x04, 0x11
        /*0026*/ 	.short	(.L_25 - .L_24)
	.align		4
.L_24:
        /*0028*/ 	.word	index@($__internal_0_$__cuda_sm10x_tcgen05_guardrail_trap_col_being_dealloced_not_returned_by_alloc)
        /*002c*/ 	.word	0x00000000


	//----- nvinfo : EIATTR_FRAME_SIZE
	.align		4
.L_25:
        /*0030*/ 	.byte	0x04, 0x11
        /*0032*/ 	.short	(.L_27 - .L_26)
	.align		4
.L_26:
        /*0034*/ 	.word	index@(_ZN7cutlass13device_kernelINS_4gemm6kernel13GemmUniversalIN4cute5tupleIJiiiiEEENS1_10collective13CollectiveMmaINS1_35MainloopSm100TmaUmmaWarpSpecializedILi12ELi2ELi4ENS5_IJNS4_1CILi1EEESB_SB_EEEEENS5_IJNSA_ILi128EEESE_NSA_ILi64EEEEEENS_12float_e4m3_tENS5_IJlSB_lEEESH_SI_NS4_8TiledMMAINS4_8MMA_AtomIJNS4_10MMA_TraitsINS4_19SM100_MMA_F8F6F4_SSEJSH_SH_fSE_SE_NS4_17integral_constantINS4_4UMMA5MajorELSP_0EEESQ_NSN_INSO_7ScaleInELSR_0EEESS_EEEEEENS4_6LayoutISC_NS5_IJNSA_ILi0EEESW_SW_EEEEENS5_IJNS4_10UnderscoreESZ_SZ_EEEEENS4_13SM90_TMA_LOADENS4_14ComposedLayoutINS4_7SwizzleILi2ELi4ELi3EEENS4_18smem_ptr_flag_bitsILi8EEENSV_INS5_IJNSA_ILi8EEESF_EEENS5_IJSF_SB_EEEEEEEvNS4_8identityES12_S1C_vS1D_EENS_8epilogue10collective18CollectiveEpilogueINS1F_23Sm100TmaWarpSpecializedILi2ELi2ELi64ELb0ELb0EEEJSG_NS5_IJNSV_ISE_SB_EENSV_ISF_SB_EEEEESH_SI_SH_SI_NS1F_6fusion15FusionCallbacksIS1J_NS1N_17LinCombPerRowBiasISH_fSH_SH_fLi16ELNS_15FloatRoundStyleE2EEESG_S1M_JEEENS4_5SM1004TMEM4LOAD26SM100_TMEM_LOAD_32dp32b64xES12_S1C_NS4_39AutoVectorizingCopyWithAssumedAlignmentILi128EEENS4_14SM90_TMA_STOREES1C_S1Y_S1Y_EEEvvEEEEvNT_6ParamsE)
        /*0038*/ 	.word	0x00000000


	//----- nvinfo : EIATTR_MIN_STACK_SIZE
	.align		4
.L_27:
        /*003c*/ 	.byte	0x04, 0x12
        /*003e*/ 	.short	(.L_29 - .L_28)
	.align		4
.L_28:
        /*0040*/ 	.word	index@(_ZN7cutlass13device_kernelINS_4gemm6kernel13GemmUniversalIN4cute5tupleIJiiiiEEENS1_10collective13CollectiveMmaINS1_35MainloopSm100TmaUmmaWarpSpecializedILi12ELi2ELi4ENS5_IJNS4_1CILi1EEESB_SB_EEEEENS5_IJNSA_ILi128EEESE_NSA_ILi64EEEEEENS_12float_e4m3_tENS5_IJlSB_lEEESH_SI_NS4_8TiledMMAINS4_8MMA_AtomIJNS4_10MMA_TraitsINS4_19SM100_MMA_F8F6F4_SSEJSH_SH_fSE_SE_NS4_17integral_constantINS4_4UMMA5MajorELSP_0EEESQ_NSN_INSO_7ScaleInELSR_0EEESS_EEEEEENS4_6LayoutISC_NS5_IJNSA_ILi0EEESW_SW_EEEEENS5_IJNS4_10UnderscoreESZ_SZ_EEEEENS4_13SM90_TMA_LOADENS4_14ComposedLayoutINS4_7SwizzleILi2ELi4ELi3EEENS4_18smem_ptr_flag_bitsILi8EEENSV_INS5_IJNSA_ILi8EEESF_EEENS5_IJSF_SB_EEEEEEEvNS4_8identityES12_S1C_vS1D_EENS_8epilogue10collective18CollectiveEpilogueINS1F_23Sm100TmaWarpSpecializedILi2ELi2ELi64ELb0ELb0EEEJSG_NS5_IJNSV_ISE_SB_EENSV_ISF_SB_EEEEESH_SI_SH_SI_NS1F_6fusion15FusionCallbacksIS1J_NS1N_17LinCombPerRowBiasISH_fSH_SH_fLi16ELNS_15FloatRoundStyleE2EEESG_S1M_JEEENS4_5SM1004TMEM4LOAD26SM100_TMEM_LOAD_32dp32b64xES12_S1C_NS4_39AutoVectorizingCopyWithAssumedAlignmentILi128EEENS4_14SM90_TMA_STOREES1C_S1Y_S1Y_EEEvvEEEEvNT_6ParamsE)
        /*0044*/ 	.word	0x00000000
.L_29:


//--------------------- .nv.compat                --------------------------
	.section	.nv.compat,"",@"SHT_CUDA_COMPAT_INFO"
	.align	4
        /*0000*/ 	.byte	0x02, 0x09, 0x01, 0x00, 0x02, 0x02, 0x02, 0x00, 0x02, 0x05, 0x05, 0x00, 0x03, 0x07, 0x01, 0x01
        /*0010*/ 	.byte	0x02, 0x03, 0x01, 0x00, 0x02, 0x06, 0x01, 0x00, 0x04, 0x0b, 0x08, 0x00, 0x09, 0x00, 0x00, 0x00
        /*0020*/ 	.byte	0x00, 0x00, 0x00, 0x00


//--------------------- .nv.info._ZN7cutlass13device_kernelINS_4gemm6kernel13GemmUniversalIN4cute5tupleIJiiiiEEENS1_10collective13CollectiveMmaINS1_35MainloopSm100TmaUmmaWarpSpecializedILi12ELi2ELi4ENS5_IJNS4_1CILi1EEESB_SB_EEEEENS5_IJNSA_ILi128EEESE_NSA_ILi64EEEEEENS_12float_e4m3_tENS5_IJlSB_lEEESH_SI_NS4_8TiledMMAINS4_8MMA_AtomIJNS4_10MMA_TraitsINS4_19SM100_MMA_F8F6F4_SSEJSH_SH_fSE_SE_NS4_17integral_constantINS4_4UMMA5MajorELSP_0EEESQ_NSN_INSO_7ScaleInELSR_0EEESS_EEEEEENS4_6LayoutISC_NS5_IJNSA_ILi0EEESW_SW_EEEEENS5_IJNS4_10UnderscoreESZ_SZ_EEEEENS4_13SM90_TMA_LOADENS4_14ComposedLayoutINS4_7SwizzleILi2ELi4ELi3EEENS4_18smem_ptr_flag_bitsILi8EEENSV_INS5_IJNSA_ILi8EEESF_EEENS5_IJSF_SB_EEEEEEEvNS4_8identityES12_S1C_vS1D_EENS_8epilogue10collective18CollectiveEpilogueINS1F_23Sm100TmaWarpSpecializedILi2ELi2ELi64ELb0ELb0EEEJSG_NS5_IJNSV_ISE_SB_EENSV_ISF_SB_EEEEESH_SI_SH_SI_NS1F_6fusion15FusionCallbacksIS1J_NS1N_17LinCombPerRowBiasISH_fSH_SH_fLi16ELNS_15FloatRoundStyleE2EEESG_S1M_JEEENS4_5SM1004TMEM4LOAD26SM100_TMEM_LOAD_32dp32b64xES12_S1C_NS4_39AutoVectorizingCopyWithAssumedAlignmentILi128EEENS4_14SM90_TMA_STOREES1C_S1Y_S1Y_EEEvvEEEEvNT_6ParamsE --------------------------
	.section	.nv.info._ZN7cutlass13device_kernelINS_4gemm6kernel13GemmUniversalIN4cute5tupleIJiiiiEEENS1_10collective13CollectiveMmaINS1_35MainloopSm100TmaUmmaWarpSpecializedILi12ELi2ELi4ENS5_IJNS4_1CILi1EEESB_SB_EEEEENS5_IJNSA_ILi128EEESE_NSA_ILi64EEEEEENS_12float_e4m3_tENS5_IJlSB_lEEESH_SI_NS4_8TiledMMAINS4_8MMA_AtomIJNS4_10MMA_TraitsINS4_19SM100_MMA_F8F6F4_SSEJSH_SH_fSE_SE_NS4_17integral_constantINS4_4UMMA5MajorELSP_0EEESQ_NSN_INSO_7ScaleInELSR_0EEESS_EEEEEENS4_6LayoutISC_NS5_IJNSA_ILi0EEESW_SW_EEEEENS5_IJNS4_10UnderscoreESZ_SZ_EEEEENS4_13SM90_TMA_LOADENS4_14ComposedLayoutINS4_7SwizzleILi2ELi4ELi3EEENS4_18smem_ptr_flag_bitsILi8EEENSV_INS5_IJNSA_ILi8EEESF_EEENS5_IJSF_SB_EEEEEEEvNS4_8identityES12_S1C_vS1D_EENS_8epilogue10collective18CollectiveEpilogueINS1F_23Sm100TmaWarpSpecializedILi2ELi2ELi64ELb0ELb0EEEJSG_NS5_IJNSV_ISE_SB_EENSV_ISF_SB_EEEEESH_SI_SH_SI_NS1F_6fusion15FusionCallbacksIS1J_NS1N_17LinCombPerRowBiasISH_fSH_SH_fLi16ELNS_15FloatRoundStyleE2EEESG_S1M_JEEENS4_5SM1004TMEM4LOAD26SM100_TMEM_LOAD_32dp32b64xES12_S1C_NS4_39AutoVectorizingCopyWithAssumedAlignmentILi128EEENS4_14SM90_TMA_STOREES1C_S1Y_S1Y_EEEvvEEEEvNT_6ParamsE,"",@"SHT_CUDA_INFO"
	.sectionflags	@""
	.align	4


	//----- nvinfo : EIATTR_CUDA_API_VERSION
	.align		4
        /*0000*/ 	.byte	0x04, 0x37
        /*0002*/ 	.short	(.L_31 - .L_30)
.L_30:
        /*0004*/ 	.word	0x00000082


	//----- nvinfo : EIATTR_KPARAM_INFO
	.align		4
.L_31:
        /*0008*/ 	.byte	0x04, 0x17
        /*000a*/ 	.short	(.L_33 - .L_32)
.L_32:
        /*000c*/ 	.word	0x00000000
        /*0010*/ 	.short	0x0000
        /*0012*/ 	.short	0x0000
        /*0014*/ 	.byte	0x00, 0xf0, 0x01, 0x20


	//----- nvinfo : EIATTR_AT_ENTRY_FRAGMENTS
	.align		4
.L_33:
        /*0018*/ 	.byte	0x04, 0x4f
        /*001a*/ 	.short	(.L_35 - .L_34)


	//   ....[0]....
.L_34:
        /*001c*/ 	.word	0x00000006


	//----- nvinfo : EIATTR_RESERVED_SMEM_USED
	.align		4
.L_35:
        /*0020*/ 	.byte	0x01, 0x41
	.zero		2


	//----- nvinfo : EIATTR_SPARSE_MMA_MASK
	.align		4
        /*0024*/ 	.byte	0x03, 0x50
        /*0026*/ 	.short	0x0000


	//----- nvinfo : EIATTR_TCGEN05_1CTA_USED
	.align		4
        /*0028*/ 	.byte	0x01, 0x51
	.zero		2


	//----- nvinfo : EIATTR_MAXREG_COUNT
	.align		4
        /*002c*/ 	.byte	0x03, 0x1b
        /*002e*/ 	.short	0x00ff


	//----- nvinfo : EIATTR_NUM_BARRIERS
	.align		4
        /*0030*/ 	.byte	0x02, 0x4c
        /*0032*/ 	.byte	0x07
	.zero		1


	//----- nvinfo : EIATTR_EXTERNS
	.align		4
        /*0034*/ 	.byte	0x04, 0x0f
        /*0036*/ 	.short	(.L_37 - .L_36)


	//   ....[0]....
	.align		4
.L_36:
        /*0038*/ 	.word	index@(__assertfail)


	//----- nvinfo : EIATTR_MERCURY_ISA_VERSION
	.align		4
.L_37:
        /*003c*/ 	.byte	0x03, 0x5f
        /*003e*/ 	.short	0x0101


	//----- nvinfo : EIATTR_INT_WARP_WIDE_INSTR_OFFSETS
	.align		4
        /*0040*/ 	.byte	0x04, 0x31
        /*0042*/ 	.short	(.L_39 - .L_38)


	//   ....[0]....
.L_38:
        /*0044*/ 	.word	0x00001ea0


	//   ....[1]....
        /*0048*/ 	.word	0x00003c80


	//   ....[2]....
        /*004c*/ 	.word	0x00003cb0


	//   ....[3]....
        /*0050*/ 	.word	0x00003d00


	//   ....[4]....
        /*0054*/ 	.word	0x00004610


	//   ....[5]....
        /*0058*/ 	.word	0x00004680


	//   ....[6]....
        /*005c*/ 	.word	0x00004850


	//   ....[7]....
        /*0060*/ 	.word	0x000049b0


	//   ....[8]....
        /*0064*/ 	.word	0x00005910


	//----- nvinfo : EIATTR_COOP_GROUP_MASK_REGIDS
	.align		4
.L_39:
        /*0068*/ 	.byte	0x04, 0x29
        /*006a*/ 	.short	(.L_41 - .L_40)


	//   ....[0]....
.L_40:
        /*006c*/ 	.word	0xffffffff


	//   ....[1]....
        /*0070*/ 	.word	0xffffffff


	//   ....[2]....
        /*0074*/ 	.word	0xffffffff


	//   ....[3]....
        /*0078*/ 	.word	0xffffffff


	//   ....[4]....
        /*007c*/ 	.word	0xffffffff


	//   ....[5]....
        /*0080*/ 	.word	0xffffffff


	//   ....[6]....
        /*0084*/ 	.word	0xffffffff


	//   ....[7]....
        /*0088*/ 	.word	0xffffffff


	//   ....[8]....
        /*008c*/ 	.word	0xffffffff


	//   ....[9]....
        /*0090*/ 	.word	0xffffffff


	//   ....[10]....
        /*0094*/ 	.word	0xffffffff


	//   ....[11]....
        /*0098*/ 	.word	0xffffffff


	//   ....[12]....
        /*009c*/ 	.word	0xffffffff


	//----- nvinfo : EIATTR_COOP_GROUP_INSTR_OFFSETS
	.align		4
.L_41:
        /*00a0*/ 	.byte	0x04, 0x28
        /*00a2*/ 	.short	(.L_43 - .L_42)


	//   ....[0]....
.L_42:
        /*00a4*/ 	.word	0x00000090


	//   ....[1]....
        /*00a8*/ 	.word	0x000004c0


	//   ....[2]....
        /*00ac*/ 	.word	0x00000760


	//   ....[3]....
        /*00b0*/ 	.word	0x000008c0


	//   ....[4]....
        /*00b4*/ 	.word	0x000009c0


	//   ....[5]....
        /*00b8*/ 	.word	0x00000b30


	//   ....[6]....
        /*00bc*/ 	.word	0x00000cd0


	//   ....[7]....
        /*00c0*/ 	.word	0x00001d80


	//   ....[8]....
        /*00c4*/ 	.word	0x00002fe0


	//   ....[9]....
        /*00c8*/ 	.word	0x000031f0


	//   ....[10]....
        /*00cc*/ 	.word	0x00003220


	//   ....[11]....
        /*00d0*/ 	.word	0x00003b70


	//   ....[12]....
        /*00d4*/ 	.word	0x00003da0


	//----- nvinfo : EIATTR_VRC_CTA_INIT_COUNT
	.align		4
.L_43:
        /*00d8*/ 	.byte	0x02, 0x4a
        /*00da*/ 	.byte	0x80
	.zero		1


	//----- nvinfo : EIATTR_SYSCALL_OFFSETS
	.align		4
        /*00dc*/ 	.byte	0x04, 0x46
        /*00de*/ 	.short	(.L_45 - .L_44)


	//   ....[0]....
.L_44:
        /*00e0*/ 	.word	0x00005430


	//   ....[1]....
        /*00e4*/ 	.word	0x00005570


	//   ....[2]....
        /*00e8*/ 	.word	0x00005f20


	//   ....[3]....
        /*00ec*/ 	.word	0x00007530


	//----- nvinfo : EIATTR_MBARRIER_INSTR_OFFSETS
	.align		4
.L_45:
        /*00f0*/ 	.byte	0x04, 0x39
        /*00f2*/ 	.short	(.L_47 - .L_46)


	//   ....[0]....
.L_46:
        /*00f4*/ 	.word	0x000005c0
        /*00f8*/ 	.word	0x000000ff
        /*00fc*/ 	.word	0x00000000
        /*0100*/ 	.short	0x0100
        /*0102*/ 	.byte	0x05
	.zero		1


	//   ....[1]....
        /*0104*/ 	.word	0x000005d0
        /*0108*/ 	.word	0x000000ff
        /*010c*/ 	.word	0x00000060
        /*0110*/ 	.short	0x0100
        /*0112*/ 	.byte	0x05
	.zero		1


	//   ....[2]....
        /*0114*/ 	.word	0x000005e0
        /*0118*/ 	.word	0x000000ff
        /*011c*/ 	.word	0x00000008
        /*0120*/ 	.short	0x0100
        /*0122*/ 	.byte	0x05
	.zero		1


	//   ....[3]....
        /*0124*/ 	.word	0x000005f0
        /*0128*/ 	.word	0x000000ff
        /*012c*/ 	.word	0x00000068
        /*0130*/ 	.short	0x0100
        /*0132*/ 	.byte	0x05
	.zero		1


	//   ....[4]....
        /*0134*/ 	.word	0x00000600
        /*0138*/ 	.word	0x000000ff
        /*013c*/ 	.word	0x00000010
        /*0140*/ 	.short	0x0100
        /*0142*/ 	.byte	0x05
	.zero		1


	//   ....[5]....
        /*0144*/ 	.word	0x00000610
        /*0148*/ 	.word	0x000000ff
        /*014c*/ 	.word	0x00000070
        /*0150*/ 	.short	0x0100
        /*0152*/ 	.byte	0x05
	.zero		1


	//   ....[6]....
        /*0154*/ 	.word	0x00000620
        /*0158*/ 	.word	0x000000ff
        /*015c*/ 	.word	0x00000018
        /*0160*/ 	.short	0x0100
        /*0162*/ 	.byte	0x05
	.zero		1


	//   ....[7]....
        /*0164*/ 	.word	0x00000630
        /*0168*/ 	.word	0x000000ff
        /*016c*/ 	.word	0x00000078
        /*0170*/ 	.short	0x0100
        /*0172*/ 	.byte	0x05
	.zero		1


	//   ....[8]....
        /*0174*/ 	.word	0x00000640
        /*0178*/ 	.word	0x000000ff
        /*017c*/ 	.word	0x00000020
        /*0180*/ 	.short	0x0100
        /*0182*/ 	.byte	0x05
	.zero		1


	//   ....[9]....
        /*0184*/ 	.word	0x00000650
        /*0188*/ 	.word	0x000000ff
        /*018c*/ 	.word	0x00000080
        /*0190*/ 	.short	0x0100
        /*0192*/ 	.byte	0x05
	.zero		1


	//   ....[10]....
        /*0194*/ 	.word	0x00000660
        /*0198*/ 	.word	0x000000ff
        /*019c*/ 	.word	0x00000028
        /*01a0*/ 	.short	0x0100
        /*01a2*/ 	.byte	0x05
	.zero		1


	//   ....[11]....
        /*01a4*/ 	.word	0x00000670
        /*01a8*/ 	.word	0x000000ff
        /*01ac*/ 	.word	0x00000088
        /*01b0*/ 	.short	0x0100
        /*01b2*/ 	.byte	0x05
	.zero		1


	//   ....[12]....
        /*01b4*/ 	.word	0x00000680
        /*01b8*/ 	.word	0x000000ff
        /*01bc*/ 	.word	0x00000030
        /*01c0*/ 	.short	0x0100
        /*01c2*/ 	.byte	0x05
	.zero		1


	//   ....[13]....
        /*01c4*/ 	.word	0x00000690
        /*01c8*/ 	.word	0x000000ff
        /*01cc*/ 	.word	0x00000090
        /*01d0*/ 	.short	0x0100
        /*01d2*/ 	.byte	0x05
	.zero		1


	//   ....[14]....
        /*01d4*/ 	.word	0x000006a0
        /*01d8*/ 	.word	0x000000ff
        /*01dc*/ 	.word	0x00000038
        /*01e0*/ 	.short	0x0100
        /*01e2*/ 	.byte	0x05
	.zero		1


	//   ....[15]....
        /*01e4*/ 	.word	0x000006b0
        /*01e8*/ 	.word	0x000000ff
        /*01ec*/ 	.word	0x00000098
        /*01f0*/ 	.short	0x0100
        /*01f2*/ 	.byte	0x05
	.zero		1


	//   ....[16]....
        /*01f4*/ 	.word	0x000006c0
        /*01f8*/ 	.word	0x000000ff
        /*01fc*/ 	.word	0x00000040
        /*0200*/ 	.short	0x0100
        /*0202*/ 	.byte	0x05
	.zero		1


	//   ....[17]....
        /*0204*/ 	.word	0x000006d0
        /*0208*/ 	.word	0x000000ff
        /*020c*/ 	.word	0x000000a0
        /*0210*/ 	.short	0x0100
        /*0212*/ 	.byte	0x05
	.zero		1


	//   ....[18]....
        /*0214*/ 	.word	0x000006e0
        /*0218*/ 	.word	0x000000ff
        /*021c*/ 	.word	0x00000048
        /*0220*/ 	.short	0x0100
        /*0222*/ 	.byte	0x05
	.zero		1


	//   ....[19]....
        /*0224*/ 	.word	0x000006f0
        /*0228*/ 	.word	0x000000ff
        /*022c*/ 	.word	0x000000a8
        /*0230*/ 	.short	0x0100
        /*0232*/ 	.byte	0x05
	.zero		1


	//   ....[20]....
        /*0234*/ 	.word	0x00000700
        /*0238*/ 	.word	0x000000ff
        /*023c*/ 	.word	0x00000050
        /*0240*/ 	.short	0x0100
        /*0242*/ 	.byte	0x05
	.zero		1


	//   ....[21]....
        /*0244*/ 	.word	0x00000710
        /*0248*/ 	.word	0x000000ff
        /*024c*/ 	.word	0x000000b0
        /*0250*/ 	.short	0x0100
        /*0252*/ 	.byte	0x05
	.zero		1


	//   ....[22]....
        /*0254*/ 	.word	0x00000720
        /*0258*/ 	.word	0x000000ff
        /*025c*/ 	.word	0x00000058
        /*0260*/ 	.short	0x0100
        /*0262*/ 	.byte	0x05
	.zero		1


	//   ....[23]....
        /*0264*/ 	.word	0x00000730
        /*0268*/ 	.word	0x000000ff
        /*026c*/ 	.word	0x000000b8
        /*0270*/ 	.short	0x0100
        /*0272*/ 	.byte	0x05
	.zero		1


	//   ....[24]....
        /*0274*/ 	.word	0x00000870
        /*0278*/ 	.word	0x000000ff
        /*027c*/ 	.word	0x000000c0
        /*0280*/ 	.short	0x0100
        /*0282*/ 	.byte	0x06
	.zero		1


	//   ....[25]....
        /*0284*/ 	.word	0x00000880
        /*0288*/ 	.word	0x000000ff
        /*028c*/ 	.word	0x000000d0
        /*0290*/ 	.short	0x0100
        /*0292*/ 	.byte	0x06
	.zero		1


	//   ....[26]....
        /*0294*/ 	.word	0x00000890
        /*0298*/ 	.word	0x000000ff
        /*029c*/ 	.word	0x000000c8
        /*02a0*/ 	.short	0x0100
        /*02a2*/ 	.byte	0x06
	.zero		1


	//   ....[27]....
        /*02a4*/ 	.word	0x000008a0
        /*02a8*/ 	.word	0x000000ff
        /*02ac*/ 	.word	0x000000d8
        /*02b0*/ 	.short	0x0100
        /*02b2*/ 	.byte	0x06
	.zero		1


	//   ....[28]....
        /*02b4*/ 	.word	0x00000990
        /*02b8*/ 	.word	0x000000ff
        /*02bc*/ 	.word	0x000000e0
        /*02c0*/ 	.short	0x0100
        /*02c2*/ 	.byte	0x05
	.zero		1


	//   ....[29]....
        /*02c4*/ 	.word	0x000009a0
        /*02c8*/ 	.word	0x000000ff
        /*02cc*/ 	.word	0x000000e8
        /*02d0*/ 	.short	0x0100
        /*02d2*/ 	.byte	0x05
	.zero		1


	//   ....[30]....
        /*02d4*/ 	.word	0x00000ae0
        /*02d8*/ 	.word	0x000000ff
        /*02dc*/ 	.word	0x000000f0
        /*02e0*/ 	.short	0x0100
        /*02e2*/ 	.byte	0x05
	.zero		1


	//   ....[31]....
        /*02e4*/ 	.word	0x00000af0
        /*02e8*/ 	.word	0x000000ff
        /*02ec*/ 	.word	0x00000100
        /*02f0*/ 	.short	0x0100
        /*02f2*/ 	.byte	0x05
	.zero		1


	//   ....[32]....
        /*02f4*/ 	.word	0x00000b00
        /*02f8*/ 	.word	0x000000ff
        /*02fc*/ 	.word	0x000000f8
        /*0300*/ 	.short	0x0100
        /*0302*/ 	.byte	0x05
	.zero		1


	//   ....[33]....
        /*0304*/ 	.word	0x00000b10
        /*0308*/ 	.word	0x000000ff
        /*030c*/ 	.word	0x00000108
        /*0310*/ 	.short	0x0100
        /*0312*/ 	.byte	0x05
	.zero		1


	//   ....[34]....
        /*0314*/ 	.word	0x00000c40
        /*0318*/ 	.word	0x000000ff
        /*031c*/ 	.word	0x00000110
        /*0320*/ 	.short	0x0100
        /*0322*/ 	.byte	0x06
	.zero		1


	//   ....[35]....
        /*0324*/ 	.word	0x00000c50
        /*0328*/ 	.word	0x000000ff
        /*032c*/ 	.word	0x00000130
        /*0330*/ 	.short	0x0100
        /*0332*/ 	.byte	0x06
	.zero		1


	//   ....[36]....
        /*0334*/ 	.word	0x00000c60
        /*0338*/ 	.word	0x000000ff
        /*033c*/ 	.word	0x00000118
        /*0340*/ 	.short	0x0100
        /*0342*/ 	.byte	0x06
	.zero		1


	//   ....[37]....
        /*0344*/ 	.word	0x00000c70
        /*0348*/ 	.word	0x000000ff
        /*034c*/ 	.word	0x00000138
        /*0350*/ 	.short	0x0100
        /*0352*/ 	.byte	0x06
	.zero		1


	//   ....[38]....
        /*0354*/ 	.word	0x00000c80
        /*0358*/ 	.word	0x000000ff
        /*035c*/ 	.word	0x00000120
        /*0360*/ 	.short	0x0100
        /*0362*/ 	.byte	0x06
	.zero		1


	//   ....[39]....
        /*0364*/ 	.word	0x00000c90
        /*0368*/ 	.word	0x000000ff
        /*036c*/ 	.word	0x00000140
        /*0370*/ 	.short	0x0100
        /*0372*/ 	.byte	0x06
	.zero		1


	//   ....[40]....
        /*0374*/ 	.word	0x00000ca0
        /*0378*/ 	.word	0x000000ff
        /*037c*/ 	.word	0x00000128
        /*0380*/ 	.short	0x0100
        /*0382*/ 	.byte	0x06
	.zero		1


	//   ....[41]....
        /*0384*/ 	.word	0x00000cb0
        /*0388*/ 	.word	0x000000ff
        /*038c*/ 	.word	0x00000148
        /*0390*/ 	.short	0x0100
        /*0392*/ 	.byte	0x06
	.zero		1


	//   ....[42]....
        /*0394*/ 	.word	0x00000da0
        /*0398*/ 	.word	0x000000ff
        /*039c*/ 	.word	0x00000150
        /*03a0*/ 	.short	0x0100
        /*03a2*/ 	.byte	0x05
	.zero		1


	//   ....[43]....
        /*03a4*/ 	.word	0x00000db0
        /*03a8*/ 	.word	0x000000ff
        /*03ac*/ 	.word	0x00000160
        /*03b0*/ 	.short	0x0100
        /*03b2*/ 	.byte	0x05
	.zero		1


	//   ....[44]....
        /*03b4*/ 	.word	0x00000dc0
        /*03b8*/ 	.word	0x000000ff
        /*03bc*/ 	.word	0x00000158
        /*03c0*/ 	.short	0x0100
        /*03c2*/ 	.byte	0x05
	.zero		1


	//   ....[45]....
        /*03c4*/ 	.word	0x00000dd0
        /*03c8*/ 	.word	0x000000ff
        /*03cc*/ 	.word	0x00000168
        /*03d0*/ 	.short	0x0100
        /*03d2*/ 	.byte	0x05
	.zero		1


	//   ....[46]....
        /*03d4*/ 	.word	0x000016a0
        /*03d8*/ 	.word	0x00000002
        /*03dc*/ 	.word	0x00000160
        /*03e0*/ 	.short	0x010a
        /*03e2*/ 	.byte	0xff
	.zero		1


	//   ....[47]....
        /*03e4*/ 	.word	0x000016d0
        /*03e8*/ 	.word	0x00000002
        /*03ec*/ 	.word	0x00000150
        /*03f0*/ 	.short	0x0101
        /*03f2*/ 	.byte	0xff
	.zero		1


	//   ....[48]....
        /*03f4*/ 	.word	0x000017a0
        /*03f8*/ 	.word	0x000000ff
        /*03fc*/ 	.word	0x00000060
        /*0400*/ 	.short	0x010a
        /*0402*/ 	.byte	0x08
	.zero		1


	//   ....[49]....
        /*0404*/ 	.word	0x00001840
        /*0408*/ 	.word	0x000000ff
        /*040c*/ 	.word	0x00000060
        /*0410*/ 	.short	0x010a
        /*0412*/ 	.byte	0x21
	.zero		1


	//   ....[50]....
        /*0414*/ 	.word	0x000019a0
        /*0418*/ 	.word	0x000000ff
        /*041c*/ 	.word	0x00000060
        /*0420*/ 	.short	0x010a
        /*0422*/ 	.byte	0x08
	.zero		1


	//   ....[51]....
        /*0424*/ 	.word	0x00001a90
        /*0428*/ 	.word	0x000000ff
        /*042c*/ 	.word	0x000000e8
        /*0430*/ 	.short	0x0101
        /*0432*/ 	.byte	0x04
	.zero		1


	//   ....[52]....
        /*0434*/ 	.word	0x00001ab0
        /*0438*/ 	.word	0x000000ff
        /*043c*/ 	.word	0x00000060
        /*0440*/ 	.short	0x010a
        /*0442*/ 	.byte	0x08
	.zero		1


	//   ....[53]....
        /*0444*/ 	.word	0x00001b30
        /*0448*/ 	.word	0x000000ff
        /*044c*/ 	.word	0x00000060
        /*0450*/ 	.short	0x010a
        /*0452*/ 	.byte	0x11
	.zero		1


	//   ....[54]....
        /*0454*/ 	.word	0x00001c90
        /*0458*/ 	.word	0x000000ff
        /*045c*/ 	.word	0x00000060
        /*0460*/ 	.short	0x010a
        /*0462*/ 	.byte	0x08
	.zero		1


	//   ....[55]....
        /*0464*/ 	.word	0x00001db0
        /*0468*/ 	.word	0x00000002
        /*046c*/ 	.word	0x000000f0
        /*0470*/ 	.short	0x010a
        /*0472*/ 	.byte	0xff
	.zero		1


	//   ....[56]....
        /*0474*/ 	.word	0x00001e70
        /*0478*/ 	.word	0x00000002
        /*047c*/ 	.word	0x00000000
        /*0480*/ 	.short	0x0101
        /*0482*/ 	.byte	0xff
	.zero		1


	//   ....[57]....
        /*0484*/ 	.word	0x000023d0
        /*0488*/ 	.word	0x000000ff
        /*048c*/ 	.word	0x00000000
        /*0490*/ 	.short	0x010a
        /*0492*/ 	.byte	0x05
	.zero		1


	//   ....[58]....
        /*0494*/ 	.word	0x00002460
        /*0498*/ 	.word	0x000000ff
        /*049c*/ 	.word	0x00000000
        /*04a0*/ 	.short	0x010a
        /*04a2*/ 	.byte	0x05
	.zero		1


	//   ....[59]....
        /*04a4*/ 	.word	0x000024f0
        /*04a8*/ 	.word	0x000000ff
        /*04ac*/ 	.word	0x00000000
        /*04b0*/ 	.short	0x010a
        /*04b2*/ 	.byte	0x05
	.zero		1


	//   ....[60]....
        /*04b4*/ 	.word	0x00002580
        /*04b8*/ 	.word	0x000000ff
        /*04bc*/ 	.word	0x00000000
        /*04c0*/ 	.short	0x010a
        /*04c2*/ 	.byte	0x05
	.zero		1


	//   ....[61]....
        /*04c4*/ 	.word	0x00002610
        /*04c8*/ 	.word	0x000000ff
        /*04cc*/ 	.word	0x00000000
        /*04d0*/ 	.short	0x010a
        /*04d2*/ 	.byte	0x05
	.zero		1


	//   ....[62]....
        /*04d4*/ 	.word	0x000026a0
        /*04d8*/ 	.word	0x000000ff
        /*04dc*/ 	.word	0x00000000
        /*04e0*/ 	.short	0x010a
        /*04e2*/ 	.byte	0x05
	.zero		1


	//   ....[63]....
        /*04e4*/ 	.word	0x00002730
        /*04e8*/ 	.word	0x000000ff
        /*04ec*/ 	.word	0x00000000
        /*04f0*/ 	.short	0x010a
        /*04f2*/ 	.byte	0x05
	.zero		1


	//   ....[64]....
        /*04f4*/ 	.word	0x000027c0
        /*04f8*/ 	.word	0x000000ff
        /*04fc*/ 	.word	0x00000000
        /*0500*/ 	.short	0x010a
        /*0502*/ 	.byte	0x05
	.zero		1


	//   ....[65]....
        /*0504*/ 	.word	0x00002850
        /*0508*/ 	.word	0x000000ff
        /*050c*/ 	.word	0x00000000
        /*0510*/ 	.short	0x010a
        /*0512*/ 	.byte	0x05
	.zero		1


	//   ....[66]....
        /*0514*/ 	.word	0x000028e0
        /*0518*/ 	.word	0x000000ff
        /*051c*/ 	.word	0x00000000
        /*0520*/ 	.short	0x010a
        /*0522*/ 	.byte	0x05
	.zero		1


	//   ....[67]....
        /*0524*/ 	.word	0x00002970
        /*0528*/ 	.word	0x000000ff
        /*052c*/ 	.word	0x00000000
        /*0530*/ 	.short	0x010a
        /*0532*/ 	.byte	0x05
	.zero		1


	//   ....[68]....
        /*0534*/ 	.word	0x00002a10
        /*0538*/ 	.word	0x00000000
        /*053c*/ 	.word	0x00000000
        /*0540*/ 	.short	0x010a
        /*0542*/ 	.byte	0xff
	.zero		1


	//   ....[69]....
        /*0544*/ 	.word	0x00002b30
        /*0548*/ 	.word	0x00000000
        /*054c*/ 	.word	0x00000150
        /*0550*/ 	.short	0x010a
        /*0552*/ 	.byte	0xff
	.zero		1


	//   ....[70]....
        /*0554*/ 	.word	0x00002ba0
        /*0558*/ 	.word	0x00000000
        /*055c*/ 	.word	0x00000000
        /*0560*/ 	.short	0x0101
        /*0562*/ 	.byte	0xff
	.zero		1


	//   ....[71]....
        /*0564*/ 	.word	0x00002bc0
        /*0568*/ 	.word	0x000000ff
        /*056c*/ 	.word	0x00000100
        /*0570*/ 	.short	0x010a
        /*0572*/ 	.byte	0x05
	.zero		1


	//   ....[72]....
        /*0574*/ 	.word	0x00002ce0
        /*0578*/ 	.word	0x00000000
        /*057c*/ 	.word	0x000000f0
        /*0580*/ 	.short	0x010a
        /*0582*/ 	.byte	0xff
	.zero		1


	//   ....[73]....
        /*0584*/ 	.word	0x00002de0
        /*0588*/ 	.word	0x00000000
        /*058c*/ 	.word	0x00000000
        /*0590*/ 	.short	0x0101
        /*0592*/ 	.byte	0xff
	.zero		1


	//   ....[74]....
        /*0594*/ 	.word	0x00002e70
        /*0598*/ 	.word	0x000000ff
        /*059c*/ 	.word	0x00000100
        /*05a0*/ 	.short	0x0106
        /*05a2*/ 	.byte	0x05
	.zero		1


	//   ....[75]....
        /*05a4*/ 	.word	0x00002e90
        /*05a8*/ 	.word	0x000000ff
        /*05ac*/ 	.word	0x00000100
        /*05b0*/ 	.short	0x010a
        /*05b2*/ 	.byte	0x05
	.zero		1


	//   ....[76]....
        /*05b4*/ 	.word	0x00002f20
        /*05b8*/ 	.word	0x000000ff
        /*05bc*/ 	.word	0x00000100
        /*05c0*/ 	.short	0x0106
        /*05c2*/ 	.byte	0x04
	.zero		1


	//   ....[77]....
        /*05c4*/ 	.word	0x00002f60
        /*05c8*/ 	.word	0x00000000
        /*05cc*/ 	.word	0x00000100
        /*05d0*/ 	.short	0x010a
        /*05d2*/ 	.byte	0xff
	.zero		1


	//   ....[78]....
        /*05d4*/ 	.word	0x00003460
        /*05d8*/ 	.word	0x00000000
        /*05dc*/ 	.word	0x000000f0
        /*05e0*/ 	.short	0x010a
        /*05e2*/ 	.byte	0xff
	.zero		1


	//   ....[79]....
        /*05e4*/ 	.word	0x00003570
        /*05e8*/ 	.word	0x00000003
        /*05ec*/ 	.word	0x00000000
        /*05f0*/ 	.short	0x0101
        /*05f2*/ 	.byte	0xff
	.zero		1


	//   ....[80]....
        /*05f4*/ 	.word	0x00003580
        /*05f8*/ 	.word	0x000000ff
        /*05fc*/ 	.word	0x00000000
        /*0600*/ 	.short	0x010a
        /*0602*/ 	.byte	0x04
	.zero		1


	//   ....[81]....
        /*0604*/ 	.word	0x000035a0
        /*0608*/ 	.word	0x000000ff
        /*060c*/ 	.word	0x00000130
        /*0610*/ 	.short	0x010a
        /*0612*/ 	.byte	0x08
	.zero		1


	//   ....[82]....
        /*0614*/ 	.word	0x00003670
        /*0618*/ 	.word	0x000000ff
        /*061c*/ 	.word	0x00000000
        /*0620*/ 	.short	0x010a
        /*0622*/ 	.byte	0x07
	.zero		1


	//   ....[83]....
        /*0624*/ 	.word	0x000037b0
        /*0628*/ 	.word	0x000000ff
        /*062c*/ 	.word	0x00000000
        /*0630*/ 	.short	0x010a
        /*0632*/ 	.byte	0x04
	.zero		1


	//   ....[84]....
        /*0634*/ 	.word	0x000039a0
        /*0638*/ 	.word	0x000000ff
        /*063c*/ 	.word	0x00000000
        /*0640*/ 	.short	0x010a
        /*0642*/ 	.byte	0x05
	.zero		1


	//   ....[85]....
        /*0644*/ 	.word	0x00003a30
        /*0648*/ 	.word	0x000000ff
        /*064c*/ 	.word	0x00000000
        /*0650*/ 	.short	0x010a
        /*0652*/ 	.byte	0x05
	.zero		1


	//   ....[86]....
        /*0654*/ 	.word	0x00003ac0
        /*0658*/ 	.word	0x000000ff
        /*065c*/ 	.word	0x00000000
        /*0660*/ 	.short	0x010a
        /*0662*/ 	.byte	0x05
	.zero		1


	//   ....[87]....
        /*0664*/ 	.word	0x00003b50
        /*0668*/ 	.word	0x000000ff
        /*066c*/ 	.word	0x00000000
        /*0670*/ 	.short	0x010a
        /*0672*/ 	.byte	0x07
	.zero		1


	//   ....[88]....
        /*0674*/ 	.word	0x00003fb0
        /*0678*/ 	.word	0x00000000
        /*067c*/ 	.word	0x000000f0
        /*0680*/ 	.short	0x010a
        /*0682*/ 	.byte	0xff
	.zero		1


	//   ....[89]....
        /*0684*/ 	.word	0x00004070
        /*0688*/ 	.word	0x00000000
        /*068c*/ 	.word	0x00000000
        /*0690*/ 	.short	0x0101
        /*0692*/ 	.byte	0xff
	.zero		1


	//   ....[90]....
        /*0694*/ 	.word	0x00004390
        /*0698*/ 	.word	0x000000ff
        /*069c*/ 	.word	0x000000e8
        /*06a0*/ 	.short	0x010a
        /*06a2*/ 	.byte	0x06
	.zero		1


	//   ....[91]....
        /*06a4*/ 	.word	0x00004580
        /*06a8*/ 	.word	0x000000ff
        /*06ac*/ 	.word	0x000000d0
        /*06b0*/ 	.short	0x010a
        /*06b2*/ 	.byte	0x06
	.zero		1


	//   ....[92]....
        /*06b4*/ 	.word	0x00004730
        /*06b8*/ 	.word	0x000000ff
        /*06bc*/ 	.word	0x000000c0
        /*06c0*/ 	.short	0x010b
        /*06c2*/ 	.byte	0x06
	.zero		1


	//   ....[93]....
        /*06c4*/ 	.word	0x00004770
        /*06c8*/ 	.word	0x000000ff
        /*06cc*/ 	.word	0x00000000
        /*06d0*/ 	.short	0x0101
        /*06d2*/ 	.byte	0x08
	.zero		1


	//   ....[94]....
        /*06d4*/ 	.word	0x000047b0
        /*06d8*/ 	.word	0x000000ff
        /*06dc*/ 	.word	0x000000d8
        /*06e0*/ 	.short	0x010a
        /*06e2*/ 	.byte	0x06
	.zero		1


	//   ....[95]....
        /*06e4*/ 	.word	0x000049f0
        /*06e8*/ 	.word	0x000000ff
        /*06ec*/ 	.word	0x000000c8
        /*06f0*/ 	.short	0x010b
        /*06f2*/ 	.byte	0x06
	.zero		1


	//   ....[96]....
        /*06f4*/ 	.word	0x00004a10
        /*06f8*/ 	.word	0x000000ff
        /*06fc*/ 	.word	0x00000000
        /*0700*/ 	.short	0x0101
        /*0702*/ 	.byte	0x07
	.zero		1


	//   ....[97]....
        /*0704*/ 	.word	0x00004a40
        /*0708*/ 	.word	0x000000ff
        /*070c*/ 	.word	0x000000d0
        /*0710*/ 	.short	0x010a
        /*0712*/ 	.byte	0x06
	.zero		1


	//   ....[98]....
        /*0714*/ 	.word	0x00004a80
        /*0718*/ 	.word	0x00000000
        /*071c*/ 	.word	0x000000d8
        /*0720*/ 	.short	0x010a
        /*0722*/ 	.byte	0xff
	.zero		1


	//   ....[99]....
        /*0724*/ 	.word	0x00004e00
        /*0728*/ 	.word	0x00000000
        /*072c*/ 	.word	0x000000f0
        /*0730*/ 	.short	0x010a
        /*0732*/ 	.byte	0xff
	.zero		1


	//   ....[100]....
        /*0734*/ 	.word	0x00004f10
        /*0738*/ 	.word	0x00000000
        /*073c*/ 	.word	0x00000000
        /*0740*/ 	.short	0x0101
        /*0742*/ 	.byte	0xff
	.zero		1


	//   ....[101]....
        /*0744*/ 	.word	0x000059d0
        /*0748*/ 	.word	0x00000000
        /*074c*/ 	.word	0x000000c0
        /*0750*/ 	.short	0x010a
        /*0752*/ 	.byte	0xff
	.zero		1


	//   ....[102]....
        /*0754*/ 	.word	0x00005b00
        /*0758*/ 	.word	0x000000c3
        /*075c*/ 	.word	0x00000110
        /*0760*/ 	.short	0x010a
        /*0762*/ 	.byte	0xff
	.zero		1


	//   ....[103]....
        /*0764*/ 	.word	0x00005c30
        /*0768*/ 	.word	0x00000000
        /*076c*/ 	.word	0x000000c0
        /*0770*/ 	.short	0x010a
        /*0772*/ 	.byte	0xff
	.zero		1


	//   ....[104]....
        /*0774*/ 	.word	0x00005d70
        /*0778*/ 	.word	0x00000000
        /*077c*/ 	.word	0x00000000
        /*0780*/ 	.short	0x0101
        /*0782*/ 	.byte	0xff
	.zero		1


	//   ....[105]....
        /*0784*/ 	.word	0x00005df0
        /*0788*/ 	.word	0x000000c3
        /*078c*/ 	.word	0x00000110
        /*0790*/ 	.short	0x010a
        /*0792*/ 	.byte	0xff
	.zero		1


	//   ....[106]....
        /*0794*/ 	.word	0x000071a0
        /*0798*/ 	.word	0x00000005
        /*079c*/ 	.word	0x000000c0
        /*07a0*/ 	.short	0x010a
        /*07a2*/ 	.byte	0xff
	.zero		1


	//   ....[107]....
        /*07a4*/ 	.word	0x00007270
        /*07a8*/ 	.word	0x00000005
        /*07ac*/ 	.word	0x000000c0
        /*07b0*/ 	.short	0x010a
        /*07b2*/ 	.byte	0xff
	.zero		1


	//   ....[108]....
        /*07b4*/ 	.word	0x000073b0
        /*07b8*/ 	.word	0x00000000
        /*07bc*/ 	.word	0x00000000
        /*07c0*/ 	.short	0x0101
        /*07c2*/ 	.byte	0xff
	.zero		1


	//   ....[109]....
        /*07c4*/ 	.word	0x000078f0
        /*07c8*/ 	.word	0x000000ff
        /*07cc*/ 	.word	0x00000000
        /*07d0*/ 	.short	0x0101
        /*07d2*/ 	.byte	0x05
	.zero		1


	//   ....[110]....
        /*07d4*/ 	.word	0x00008840
        /*07d8*/ 	.word	0x00000002
        /*07dc*/ 	.word	0x00000160
        /*07e0*/ 	.short	0x010a
        /*07e2*/ 	.byte	0xff
	.zero		1


	//   ....[111]....
        /*07e4*/ 	.word	0x000088a0
        /*07e8*/ 	.word	0x00000002
        /*07ec*/ 	.word	0x00000060
        /*07f0*/ 	.short	0x010a
        /*07f2*/ 	.byte	0xff
	.zero		1


	//   ....[112]....
        /*07f4*/ 	.word	0x00008900
        /*07f8*/ 	.word	0x00000002
        /*07fc*/ 	.word	0x00000060
        /*0800*/ 	.short	0x010a
        /*0802*/ 	.byte	0xff
	.zero		1


	//   ....[113]....
        /*0804*/ 	.word	0x00008950
        /*0808*/ 	.word	0x00000002
        /*080c*/ 	.word	0x000000f0
        /*0810*/ 	.short	0x010a
        /*0812*/ 	.byte	0xff
	.zero		1


	//   ....[114]....
        /*0814*/ 	.word	0x000089b0
        /*0818*/ 	.word	0x00000000
        /*081c*/ 	.word	0x00000000
        /*0820*/ 	.short	0x010a
        /*0822*/ 	.byte	0xff
	.zero		1


	//   ....[115]....
        /*0824*/ 	.word	0x00008a10
        /*0828*/ 	.word	0x00000000
        /*082c*/ 	.word	0x00000000
        /*0830*/ 	.short	0x010a
        /*0832*/ 	.byte	0xff
	.zero		1


	//   ....[116]....
        /*0834*/ 	.word	0x00008a70
        /*0838*/ 	.word	0x00000000
        /*083c*/ 	.word	0x00000000
        /*0840*/ 	.short	0x010a
        /*0842*/ 	.byte	0xff
	.zero		1


	//   ....[117]....
        /*0844*/ 	.word	0x00008ad0
        /*0848*/ 	.word	0x00000000
        /*084c*/ 	.word	0x00000000
        /*0850*/ 	.short	0x010a
        /*0852*/ 	.byte	0xff
	.zero		1


	//   ....[118]....
        /*0854*/ 	.word	0x00008b30
        /*0858*/ 	.word	0x00000000
        /*085c*/ 	.word	0x00000000
        /*0860*/ 	.short	0x010a
        /*0862*/ 	.byte	0xff
	.zero		1


	//   ....[119]....
        /*0864*/ 	.word	0x00008b90
        /*0868*/ 	.word	0x00000000
        /*086c*/ 	.word	0x00000000
        /*0870*/ 	.short	0x010a
        /*0872*/ 	.byte	0xff
	.zero		1


	//   ....[120]....
        /*0874*/ 	.word	0x00008bf0
        /*0878*/ 	.word	0x00000000
        /*087c*/ 	.word	0x00000000
        /*0880*/ 	.short	0x010a
        /*0882*/ 	.byte	0xff
	.zero		1


	//   ....[121]....
        /*0884*/ 	.word	0x00008c50
        /*0888*/ 	.word	0x00000000
        /*088c*/ 	.word	0x00000000
        /*0890*/ 	.short	0x010a
        /*0892*/ 	.byte	0xff
	.zero		1


	//   ....[122]....
        /*0894*/ 	.word	0x00008cb0
        /*0898*/ 	.word	0x00000000
        /*089c*/ 	.word	0x00000000
        /*08a0*/ 	.short	0x010a
        /*08a2*/ 	.byte	0xff
	.zero		1


	//   ....[123]....
        /*08a4*/ 	.word	0x00008d10
        /*08a8*/ 	.word	0x00000000
        /*08ac*/ 	.word	0x00000000
        /*08b0*/ 	.short	0x010a
        /*08b2*/ 	.byte	0xff
	.zero		1


	//   ....[124]....
        /*08b4*/ 	.word	0x00008d70
        /*08b8*/ 	.word	0x00000000
        /*08bc*/ 	.word	0x00000000
        /*08c0*/ 	.short	0x010a
        /*08c2*/ 	.byte	0xff
	.zero		1


	//   ....[125]....
        /*08c4*/ 	.word	0x00008dc0
        /*08c8*/ 	.word	0x00000000
        /*08cc*/ 	.word	0x00000150
        /*08d0*/ 	.short	0x010a
        /*08d2*/ 	.byte	0xff
	.zero		1


	//   ....[126]....
        /*08d4*/ 	.word	0x00008e20
        /*08d8*/ 	.word	0x00000000
        /*08dc*/ 	.word	0x00000100
        /*08e0*/ 	.short	0x010a
        /*08e2*/ 	.byte	0xff
	.zero		1


	//   ....[127]....
        /*08e4*/ 	.word	0x00008e70
        /*08e8*/ 	.word	0x00000000
        /*08ec*/ 	.word	0x000000f0
        /*08f0*/ 	.short	0x010a
        /*08f2*/ 	.byte	0xff
	.zero		1


	//   ....[128]....
        /*08f4*/ 	.word	0x00008ed0
        /*08f8*/ 	.word	0x00000000
        /*08fc*/ 	.word	0x00000100
        /*0900*/ 	.short	0x010a
        /*0902*/ 	.byte	0xff
	.zero		1


	//   ....[129]....
        /*0904*/ 	.word	0x00008f20
        /*0908*/ 	.word	0x00000000
        /*090c*/ 	.word	0x000000f0
        /*0910*/ 	.short	0x010a
        /*0912*/ 	.byte	0xff
	.zero		1


	//   ....[130]....
        /*0914*/ 	.word	0x00008f80
        /*0918*/ 	.word	0x00000002
        /*091c*/ 	.word	0x00000130
        /*0920*/ 	.short	0x010a
        /*0922*/ 	.byte	0xff
	.zero		1


	//   ....[131]....
        /*0924*/ 	.word	0x00008fe0
        /*0928*/ 	.word	0x00000000
        /*092c*/ 	.word	0x00000000
        /*0930*/ 	.short	0x010a
        /*0932*/ 	.byte	0xff
	.zero		1


	//   ....[132]....
        /*0934*/ 	.word	0x00009040
        /*0938*/ 	.word	0x00000000
        /*093c*/ 	.word	0x00000000
        /*0940*/ 	.short	0x010a
        /*0942*/ 	.byte	0xff
	.zero		1


	//   ....[133]....
        /*0944*/ 	.word	0x000090a0
        /*0948*/ 	.word	0x00000000
        /*094c*/ 	.word	0x00000000
        /*0950*/ 	.short	0x010a
        /*0952*/ 	.byte	0xff
	.zero		1


	//   ....[134]....
        /*0954*/ 	.word	0x00009100
        /*0958*/ 	.word	0x00000000
        /*095c*/ 	.word	0x00000000
        /*0960*/ 	.short	0x010a
        /*0962*/ 	.byte	0xff
	.zero		1


	//   ....[135]....
        /*0964*/ 	.word	0x00009160
        /*0968*/ 	.word	0x00000000
        /*096c*/ 	.word	0x00000000
        /*0970*/ 	.short	0x010a
        /*0972*/ 	.byte	0xff
	.zero		1


	//   ....[136]....
        /*0974*/ 	.word	0x000091b0
        /*0978*/ 	.word	0x00000000
        /*097c*/ 	.word	0x000000f0
        /*0980*/ 	.short	0x010a
        /*0982*/ 	.byte	0xff
	.zero		1


	//   ....[137]....
        /*0984*/ 	.word	0x00009210
        /*0988*/ 	.word	0x00000000
        /*098c*/ 	.word	0x000000e8
        /*0990*/ 	.short	0x010a
        /*0992*/ 	.byte	0xff
	.zero		1


	//   ....[138]....
        /*0994*/ 	.word	0x00009270
        /*0998*/ 	.word	0x00000000
        /*099c*/ 	.word	0x000000d0
        /*09a0*/ 	.short	0x010a
        /*09a2*/ 	.byte	0xff
	.zero		1


	//   ....[139]....
        /*09a4*/ 	.word	0x000092d0
        /*09a8*/ 	.word	0x00000000
        /*09ac*/ 	.word	0x000000d8
        /*09b0*/ 	.short	0x010a
        /*09b2*/ 	.byte	0xff
	.zero		1


	//   ....[140]....
        /*09b4*/ 	.word	0x00009330
        /*09b8*/ 	.word	0x00000000
        /*09bc*/ 	.word	0x000000d0
        /*09c0*/ 	.short	0x010a
        /*09c2*/ 	.byte	0xff
	.zero		1


	//   ....[141]....
        /*09c4*/ 	.word	0x00009380
        /*09c8*/ 	.word	0x00000000
        /*09cc*/ 	.word	0x000000f0
        /*09d0*/ 	.short	0x010a
        /*09d2*/ 	.byte	0xff
	.zero		1


	//   ....[142]....
        /*09d4*/ 	.word	0x000093d0
        /*09d8*/ 	.word	0x00000000
        /*09dc*/ 	.word	0x000000c0
        /*09e0*/ 	.short	0x010a
        /*09e2*/ 	.byte	0xff
	.zero		1


	//   ....[143]....
        /*09e4*/ 	.word	0x00009420
        /*09e8*/ 	.word	0x000000c3
        /*09ec*/ 	.word	0x00000110
        /*09f0*/ 	.short	0x010a
        /*09f2*/ 	.byte	0xff
	.zero		1


	//   ....[144]....
        /*09f4*/ 	.word	0x00009470
        /*09f8*/ 	.word	0x00000005
        /*09fc*/ 	.word	0x000000c0
        /*0a00*/ 	.short	0x010a
        /*0a02*/ 	.byte	0xff
	.zero		1


	//----- nvinfo : EIATTR_NUM_MBARRIERS
	.align		4
.L_47:
        /*0a04*/ 	.byte	0x03, 0x38
        /*0a06*/ 	.short	0x002e


	//----- nvinfo : EIATTR_EXIT_INSTR_OFFSETS
	.align		4
        /*0a08*/ 	.byte	0x04, 0x1c
        /*0a0a*/ 	.short	(.L_49 - .L_48)


	//   ....[0]....
.L_48:
        /*0a0c*/ 	.word	0x00002a40


	//   ....[1]....
        /*0a10*/ 	.word	0x00002f30


	//   ....[2]....
        /*0a14*/ 	.word	0x00002f90


	//   ....[3]....
        /*0a18*/ 	.word	0x00003db0


	//   ....[4]....
        /*0a1c*/ 	.word	0x00004ab0


	//   ....[5]....
        /*0a20*/ 	.word	0x00004af0


	//   ....[6]....
        /*0a24*/ 	.word	0x00008830


	//----- nvinfo : EIATTR_MAX_THREADS
	.align		4
.L_49:
        /*0a28*/ 	.byte	0x04, 0x05
        /*0a2a*/ 	.short	(.L_51 - .L_50)
.L_50:
        /*0a2c*/ 	.word	0x00000100
        /*0a30*/ 	.word	0x00000001
        /*0a34*/ 	.word	0x00000001


	//----- nvinfo : EIATTR_CRS_STACK_SIZE
	.align		4
.L_51:
        /*0a38*/ 	.byte	0x04, 0x1e
        /*0a3a*/ 	.short	(.L_53 - .L_52)
.L_52:
        /*0a3c*/ 	.word	0x00000000


	//----- nvinfo : EIATTR_CBANK_PARAM_SIZE
	.align		4
.L_53:
        /*0a40*/ 	.byte	0x03, 0x19
        /*0a42*/ 	.short	0x0800


	//----- nvinfo : EIATTR_PARAM_CBANK
	.align		4
        /*0a44*/ 	.byte	0x04, 0x0a
        /*0a46*/ 	.short	(.L_55 - .L_54)
	.align		4
.L_54:
        /*0a48*/ 	.word	index@(.nv.constant0._ZN7cutlass13device_kernelINS_4gemm6kernel13GemmUniversalIN4cute5tupleIJiiiiEEENS1_10collective13CollectiveMmaINS1_35MainloopSm100TmaUmmaWarpSpecializedILi12ELi2ELi4ENS5_IJNS4_1CILi1EEESB_SB_EEEEENS5_IJNSA_ILi128EEESE_NSA_ILi64EEEEEENS_12float_e4m3_tENS5_IJlSB_lEEESH_SI_NS4_8TiledMMAINS4_8MMA_AtomIJNS4_10MMA_TraitsINS4_19SM100_MMA_F8F6F4_SSEJSH_SH_fSE_SE_NS4_17integral_constantINS4_4UMMA5MajorELSP_0EEESQ_NSN_INSO_7ScaleInELSR_0EEESS_EEEEEENS4_6LayoutISC_NS5_IJNSA_ILi0EEESW_SW_EEEEENS5_IJNS4_10UnderscoreESZ_SZ_EEEEENS4_13SM90_TMA_LOADENS4_14ComposedLayoutINS4_7SwizzleILi2ELi4ELi3EEENS4_18smem_ptr_flag_bitsILi8EEENSV_INS5_IJNSA_ILi8EEESF_EEENS5_IJSF_SB_EEEEEEEvNS4_8identityES12_S1C_vS1D_EENS_8epilogue10collective18CollectiveEpilogueINS1F_23Sm100TmaWarpSpecializedILi2ELi2ELi64ELb0ELb0EEEJSG_NS5_IJNSV_ISE_SB_EENSV_ISF_SB_EEEEESH_SI_SH_SI_NS1F_6fusion15FusionCallbacksIS1J_NS1N_17LinCombPerRowBiasISH_fSH_SH_fLi16ELNS_15FloatRoundStyleE2EEESG_S1M_JEEENS4_5SM1004TMEM4LOAD26SM100_TMEM_LOAD_32dp32b64xES12_S1C_NS4_39AutoVectorizingCopyWithAssumedAlignmentILi128EEENS4_14SM90_TMA_STOREES1C_S1Y_S1Y_EEEvvEEEEvNT_6ParamsE)
        /*0a4c*/ 	.short	0x0380
        /*0a4e*/ 	.short	0x0800


	//----- nvinfo : EIATTR_SW_WAR
	.align		4
.L_55:
        /*0a50*/ 	.byte	0x04, 0x36
        /*0a52*/ 	.short	(.L_57 - .L_56)
.L_56:
        /*0a54*/ 	.word	0x00000008
.L_57:


//--------------------- .nv.callgraph             --------------------------
	.section	.nv.callgraph,"",@"SHT_CUDA_CALLGRAPH"
	.align	4
	.sectionentsize	8
	.align		4
        /*0000*/ 	.word	0x00000000
	.align		4
        /*0004*/ 	.word	0xffffffff
	.align		4
        /*0008*/ 	.word	index@(_ZN7cutlass13device_kernelINS_4gemm6kernel13GemmUniversalIN4cute5tupleIJiiiiEEENS1_10collective13CollectiveMmaINS1_35MainloopSm100TmaUmmaWarpSpecializedILi12ELi2ELi4ENS5_IJNS4_1CILi1EEESB_SB_EEEEENS5_IJNSA_ILi128EEESE_NSA_ILi64EEEEEENS_12float_e4m3_tENS5_IJlSB_lEEESH_SI_NS4_8TiledMMAINS4_8MMA_AtomIJNS4_10MMA_TraitsINS4_19SM100_MMA_F8F6F4_SSEJSH_SH_fSE_SE_NS4_17integral_constantINS4_4UMMA5MajorELSP_0EEESQ_NSN_INSO_7ScaleInELSR_0EEESS_EEEEEENS4_6LayoutISC_NS5_IJNSA_ILi0EEESW_SW_EEEEENS5_IJNS4_10UnderscoreESZ_SZ_EEEEENS4_13SM90_TMA_LOADENS4_14ComposedLayoutINS4_7SwizzleILi2ELi4ELi3EEENS4_18smem_ptr_flag_bitsILi8EEENSV_INS5_IJNSA_ILi8EEESF_EEENS5_IJSF_SB_EEEEEEEvNS4_8identityES12_S1C_vS1D_EENS_8epilogue10collective18CollectiveEpilogueINS1F_23Sm100TmaWarpSpecializedILi2ELi2ELi64ELb0ELb0EEEJSG_NS5_IJNSV_ISE_SB_EENSV_ISF_SB_EEEEESH_SI_SH_SI_NS1F_6fusion15FusionCallbacksIS1J_NS1N_17LinCombPerRowBiasISH_fSH_SH_fLi16ELNS_15FloatRoundStyleE2EEESG_S1M_JEEENS4_5SM1004TMEM4LOAD26SM100_TMEM_LOAD_32dp32b64xES12_S1C_NS4_39AutoVectorizingCopyWithAssumedAlignmentILi128EEENS4_14SM90_TMA_STOREES1C_S1Y_S1Y_EEEvvEEEEvNT_6ParamsE)
	.align		4
        /*000c*/ 	.word	index@(__assertfail)
	.align		4
        /*0010*/ 	.word	0x00000000
	.align		4
        /*0014*/ 	.word	0xfffffffe
	.align		4
        /*0018*/ 	.word	0x00000000
	.align		4
        /*001c*/ 	.word	0xfffffffd
	.align		4
        /*0020*/ 	.word	0x00000000
	.align		4
        /*0024*/ 	.word	0xfffffffc


//--------------------- .nv.constant4             --------------------------
	.section	.nv.constant4,"a",@progbits
	.align	8
	.align		8
.nv.constant4:
        /*0000*/ 	.dword	__assertfail
	.align		8
        /*0008*/ 	.dword	__unnamed_1
	.align		8
        /*0010*/ 	.dword	__unnamed_2
	.align		8
        /*0018*/ 	.dword	_ZN39_INTERNAL_cc33dff1_4_k_cu_a40699c2_31164cuda3std3__45__cpo5beginE
	.align		8
        /*0020*/ 	.dword	_ZN39_INTERNAL_cc33dff1_4_k_cu_a40699c2_31164cuda3std3__45__cpo3endE
	.align		8
        /*0028*/ 	.dword	_ZN39_INTERNAL_cc33dff1_4_k_cu_a40699c2_31164cuda3std3__45__cpo6cbeginE
	.align		8
        /*0030*/ 	.dword	_ZN39_INTERNAL_cc33dff1_4_k_cu_a40699c2_31164cuda3std3__45__cpo4cendE
	.align		8
        /*0038*/ 	.dword	_ZN39_INTERNAL_cc33dff1_4_k_cu_a40699c2_31164cuda3std3__441_GLOBAL__N__cc33dff1_4_k_cu_a40699c2_31166ignoreE
	.align		8
        /*0040*/ 	.dword	_ZN39_INTERNAL_cc33dff1_4_k_cu_a40699c2_31164cuda3std3__419piecewise_constructE
	.align		8
        /*0048*/ 	.dword	_ZN39_INTERNAL_cc33dff1_4_k_cu_a40699c2_31164cuda3std3__48in_placeE
	.align		8
        /*0050*/ 	.dword	_ZN39_INTERNAL_cc33dff1_4_k_cu_a40699c2_31164cuda3std6ranges3__45__cpo4swapE
	.align		8
        /*0058*/ 	.dword	_ZN39_INTERNAL_cc33dff1_4_k_cu_a40699c2_31164cuda3std6ranges3__45__cpo9iter_moveE
	.align		8
        /*0060*/ 	.dword	_ZN39_INTERNAL_cc33dff1_4_k_cu_a40699c2_31164cute7productE
	.align		8
        /*0068*/ 	.dword	_ZN39_INTERNAL_cc33dff1_4_k_cu_a40699c2_31164cute1_E
	.align		8
        /*0070*/ 	.dword	$str$25
	.align		8
        /*0078*/ 	.dword	$str$26
	.align		8
        /*0080*/ 	.dword	$str$27
	.align		8
        /*0088*/ 	.dword	$str$28


//--------------------- .text._ZN7cutlass13device_kernelINS_4gemm6kernel13GemmUniversalIN4cute5tupleIJiiiiEEENS1_10collective13CollectiveMmaINS1_35MainloopSm100TmaUmmaWarpSpecializedILi12ELi2ELi4ENS5_IJNS4_1CILi1EEESB_SB_EEEEENS5_IJNSA_ILi128EEESE_NSA_ILi64EEEEEENS_12float_e4m3_tENS5_IJlSB_lEEESH_SI_NS4_8TiledMMAINS4_8MMA_AtomIJNS4_10MMA_TraitsINS4_19SM100_MMA_F8F6F4_SSEJSH_SH_fSE_SE_NS4_17integral_constantINS4_4UMMA5MajorELSP_0EEESQ_NSN_INSO_7ScaleInELSR_0EEESS_EEEEEENS4_6LayoutISC_NS5_IJNSA_ILi0EEESW_SW_EEEEENS5_IJNS4_10UnderscoreESZ_SZ_EEEEENS4_13SM90_TMA_LOADENS4_14ComposedLayoutINS4_7SwizzleILi2ELi4ELi3EEENS4_18smem_ptr_flag_bitsILi8EEENSV_INS5_IJNSA_ILi8EEESF_EEENS5_IJSF_SB_EEEEEEEvNS4_8identityES12_S1C_vS1D_EENS_8epilogue10collective18CollectiveEpilogueINS1F_23Sm100TmaWarpSpecializedILi2ELi2ELi64ELb0ELb0EEEJSG_NS5_IJNSV_ISE_SB_EENSV_ISF_SB_EEEEESH_SI_SH_SI_NS1F_6fusion15FusionCallbacksIS1J_NS1N_17LinCombPerRowBiasISH_fSH_SH_fLi16ELNS_15FloatRoundStyleE2EEESG_S1M_JEEENS4_5SM1004TMEM4LOAD26SM100_TMEM_LOAD_32dp32b64xES12_S1C_NS4_39AutoVectorizingCopyWithAssumedAlignmentILi128EEENS4_14SM90_TMA_STOREES1C_S1Y_S1Y_EEEvvEEEEvNT_6ParamsE --------------------------
	.section	.text._ZN7cutlass13device_kernelINS_4gemm6kernel13GemmUniversalIN4cute5tupleIJiiiiEEENS1_10collective13CollectiveMmaINS1_35MainloopSm100TmaUmmaWarpSpecializedILi12ELi2ELi4ENS5_IJNS4_1CILi1EEESB_SB_EEEEENS5_IJNSA_ILi128EEESE_NSA_ILi64EEEEEENS_12float_e4m3_tENS5_IJlSB_lEEESH_SI_NS4_8TiledMMAINS4_8MMA_AtomIJNS4_10MMA_TraitsINS4_19SM100_MMA_F8F6F4_SSEJSH_SH_fSE_SE_NS4_17integral_constantINS4_4UMMA5MajorELSP_0EEESQ_NSN_INSO_7ScaleInELSR_0EEESS_EEEEEENS4_6LayoutISC_NS5_IJNSA_ILi0EEESW_SW_EEEEENS5_IJNS4_10UnderscoreESZ_SZ_EEEEENS4_13SM90_TMA_LOADENS4_14ComposedLayoutINS4_7SwizzleILi2ELi4ELi3EEENS4_18smem_ptr_flag_bitsILi8EEENSV_INS5_IJNSA_ILi8EEESF_EEENS5_IJSF_SB_EEEEEEEvNS4_8identityES12_S1C_vS1D_EENS_8epilogue10collective18CollectiveEpilogueINS1F_23Sm100TmaWarpSpecializedILi2ELi2ELi64ELb0ELb0EEEJSG_NS5_IJNSV_ISE_SB_EENSV_ISF_SB_EEEEESH_SI_SH_SI_NS1F_6fusion15FusionCallbacksIS1J_NS1N_17LinCombPerRowBiasISH_fSH_SH_fLi16ELNS_15FloatRoundStyleE2EEESG_S1M_JEEENS4_5SM1004TMEM4LOAD26SM100_TMEM_LOAD_32dp32b64xES12_S1C_NS4_39AutoVectorizingCopyWithAssumedAlignmentILi128EEENS4_14SM90_TMA_STOREES1C_S1Y_S1Y_EEEvvEEEEvNT_6ParamsE,"ax",@progbits
	.align	128
.text._ZN7cutlass13device_kernelINS_4gemm6kernel13GemmUniversalIN4cute5tupleIJiiiiEEENS1_10collective13CollectiveMmaINS1_35MainloopSm100TmaUmmaWarpSpecializedILi12ELi2ELi4ENS5_IJNS4_1CILi1EEESB_SB_EEEEENS5_IJNSA_ILi128EEESE_NSA_ILi64EEEEEENS_12float_e4m3_tENS5_IJlSB_lEEESH_SI_NS4_8TiledMMAINS4_8MMA_AtomIJNS4_10MMA_TraitsINS4_19SM100_MMA_F8F6F4_SSEJSH_SH_fSE_SE_NS4_17integral_constantINS4_4UMMA5MajorELSP_0EEESQ_NSN_INSO_7ScaleInELSR_0EEESS_EEEEEENS4_6LayoutISC_NS5_IJNSA_ILi0EEESW_SW_EEEEENS5_IJNS4_10UnderscoreESZ_SZ_EEEEENS4_13SM90_TMA_LOADENS4_14ComposedLayoutINS4_7SwizzleILi2ELi4ELi3EEENS4_18smem_ptr_flag_bitsILi8EEENSV_INS5_IJNSA_ILi8EEESF_EEENS5_IJSF_SB_EEEEEEEvNS4_8identityES12_S1C_vS1D_EENS_8epilogue10collective18CollectiveEpilogueINS1F_23Sm100TmaWarpSpecializedILi2ELi2ELi64ELb0ELb0EEEJSG_NS5_IJNSV_ISE_SB_EENSV_ISF_SB_EEEEESH_SI_SH_SI_NS1F_6fusion15FusionCallbacksIS1J_NS1N_17LinCombPerRowBiasISH_fSH_SH_fLi16ELNS_15FloatRoundStyleE2EEESG_S1M_JEEENS4_5SM1004TMEM4LOAD26SM100_TMEM_LOAD_32dp32b64xES12_S1C_NS4_39AutoVectorizingCopyWithAssumedAlignmentILi128EEENS4_14SM90_TMA_STOREES1C_S1Y_S1Y_EEEvvEEEEvNT_6ParamsE:
        .type           _ZN7cutlass13device_kernelINS_4gemm6kernel13GemmUniversalIN4cute5tupleIJiiiiEEENS1_10collective13CollectiveMmaINS1_35MainloopSm100TmaUmmaWarpSpecializedILi12ELi2ELi4ENS5_IJNS4_1CILi1EEESB_SB_EEEEENS5_IJNSA_ILi128EEESE_NSA_ILi64EEEEEENS_12float_e4m3_tENS5_IJlSB_lEEESH_SI_NS4_8TiledMMAINS4_8MMA_AtomIJNS4_10MMA_TraitsINS4_19SM100_MMA_F8F6F4_SSEJSH_SH_fSE_SE_NS4_17integral_constantINS4_4UMMA5MajorELSP_0EEESQ_NSN_INSO_7ScaleInELSR_0EEESS_EEEEEENS4_6LayoutISC_NS5_IJNSA_ILi0EEESW_SW_EEEEENS5_IJNS4_10UnderscoreESZ_SZ_EEEEENS4_13SM90_TMA_LOADENS4_14ComposedLayoutINS4_7SwizzleILi2ELi4ELi3EEENS4_18smem_ptr_flag_bitsILi8EEENSV_INS5_IJNSA_ILi8EEESF_EEENS5_IJSF_SB_EEEEEEEvNS4_8identityES12_S1C_vS1D_EENS_8epilogue10collective18CollectiveEpilogueINS1F_23Sm100TmaWarpSpecializedILi2ELi2ELi64ELb0ELb0EEEJSG_NS5_IJNSV_ISE_SB_EENSV_ISF_SB_EEEEESH_SI_SH_SI_NS1F_6fusion15FusionCallbacksIS1J_NS1N_17LinCombPerRowBiasISH_fSH_SH_fLi16ELNS_15FloatRoundStyleE2EEESG_S1M_JEEENS4_5SM1004TMEM4LOAD26SM100_TMEM_LOAD_32dp32b64xES12_S1C_NS4_39AutoVectorizingCopyWithAssumedAlignmentILi128EEENS4_14SM90_TMA_STOREES1C_S1Y_S1Y_EEEvvEEEEvNT_6ParamsE,@function
        .size           _ZN7cutlass13device_kernelINS_4gemm6kernel13GemmUniversalIN4cute5tupleIJiiiiEEENS1_10collective13CollectiveMmaINS1_35MainloopSm100TmaUmmaWarpSpecializedILi12ELi2ELi4ENS5_IJNS4_1CILi1EEESB_SB_EEEEENS5_IJNSA_ILi128EEESE_NSA_ILi64EEEEEENS_12float_e4m3_tENS5_IJlSB_lEEESH_SI_NS4_8TiledMMAINS4_8MMA_AtomIJNS4_10MMA_TraitsINS4_19SM100_MMA_F8F6F4_SSEJSH_SH_fSE_SE_NS4_17integral_constantINS4_4UMMA5MajorELSP_0EEESQ_NSN_INSO_7ScaleInELSR_0EEESS_EEEEEENS4_6LayoutISC_NS5_IJNSA_ILi0EEESW_SW_EEEEENS5_IJNS4_10UnderscoreESZ_SZ_EEEEENS4_13SM90_TMA_LOADENS4_14ComposedLayoutINS4_7SwizzleILi2ELi4ELi3EEENS4_18smem_ptr_flag_bitsILi8EEENSV_INS5_IJNSA_ILi8EEESF_EEENS5_IJSF_SB_EEEEEEEvNS4_8identityES12_S1C_vS1D_EENS_8epilogue10collective18CollectiveEpilogueINS1F_23Sm100TmaWarpSpecializedILi2ELi2ELi64ELb0ELb0EEEJSG_NS5_IJNSV_ISE_SB_EENSV_ISF_SB_EEEEESH_SI_SH_SI_NS1F_6fusion15FusionCallbacksIS1J_NS1N_17LinCombPerRowBiasISH_fSH_SH_fLi16ELNS_15FloatRoundStyleE2EEESG_S1M_JEEENS4_5SM1004TMEM4LOAD26SM100_TMEM_LOAD_32dp32b64xES12_S1C_NS4_39AutoVectorizingCopyWithAssumedAlignmentILi128EEENS4_14SM90_TMA_STOREES1C_S1Y_S1Y_EEEvvEEEEvNT_6ParamsE,(.L_x_169 - _ZN7cutlass13device_kernelINS_4gemm6kernel13GemmUniversalIN4cute5tupleIJiiiiEEENS1_10collective13CollectiveMmaINS1_35MainloopSm100TmaUmmaWarpSpecializedILi12ELi2ELi4ENS5_IJNS4_1CILi1EEESB_SB_EEEEENS5_IJNSA_ILi128EEESE_NSA_ILi64EEEEEENS_12float_e4m3_tENS5_IJlSB_lEEESH_SI_NS4_8TiledMMAINS4_8MMA_AtomIJNS4_10MMA_TraitsINS4_19SM100_MMA_F8F6F4_SSEJSH_SH_fSE_SE_NS4_17integral_constantINS4_4UMMA5MajorELSP_0EEESQ_NSN_INSO_7ScaleInELSR_0EEESS_EEEEEENS4_6LayoutISC_NS5_IJNSA_ILi0EEESW_SW_EEEEENS5_IJNS4_10UnderscoreESZ_SZ_EEEEENS4_13SM90_TMA_LOADENS4_14ComposedLayoutINS4_7SwizzleILi2ELi4ELi3EEENS4_18smem_ptr_flag_bitsILi8EEENSV_INS5_IJNSA_ILi8EEESF_EEENS5_IJSF_SB_EEEEEEEvNS4_8identityES12_S1C_vS1D_EENS_8epilogue10collective18CollectiveEpilogueINS1F_23Sm100TmaWarpSpecializedILi2ELi2ELi64ELb0ELb0EEEJSG_NS5_IJNSV_ISE_SB_EENSV_ISF_SB_EEEEESH_SI_SH_SI_NS1F_6fusion15FusionCallbacksIS1J_NS1N_17LinCombPerRowBiasISH_fSH_SH_fLi16ELNS_15FloatRoundStyleE2EEESG_S1M_JEEENS4_5SM1004TMEM4LOAD26SM100_TMEM_LOAD_32dp32b64xES12_S1C_NS4_39AutoVectorizingCopyWithAssumedAlignmentILi128EEENS4_14SM90_TMA_STOREES1C_S1Y_S1Y_EEEvvEEEEvNT_6ParamsE)
        .other          _ZN7cutlass13device_kernelINS_4gemm6kernel13GemmUniversalIN4cute5tupleIJiiiiEEENS1_10collective13CollectiveMmaINS1_35MainloopSm100TmaUmmaWarpSpecializedILi12ELi2ELi4ENS5_IJNS4_1CILi1EEESB_SB_EEEEENS5_IJNSA_ILi128EEESE_NSA_ILi64EEEEEENS_12float_e4m3_tENS5_IJlSB_lEEESH_SI_NS4_8TiledMMAINS4_8MMA_AtomIJNS4_10MMA_TraitsINS4_19SM100_MMA_F8F6F4_SSEJSH_SH_fSE_SE_NS4_17integral_constantINS4_4UMMA5MajorELSP_0EEESQ_NSN_INSO_7ScaleInELSR_0EEESS_EEEEEENS4_6LayoutISC_NS5_IJNSA_ILi0EEESW_SW_EEEEENS5_IJNS4_10UnderscoreESZ_SZ_EEEEENS4_13SM90_TMA_LOADENS4_14ComposedLayoutINS4_7SwizzleILi2ELi4ELi3EEENS4_18smem_ptr_flag_bitsILi8EEENSV_INS5_IJNSA_ILi8EEESF_EEENS5_IJSF_SB_EEEEEEEvNS4_8identityES12_S1C_vS1D_EENS_8epilogue10collective18CollectiveEpilogueINS1F_23Sm100TmaWarpSpecializedILi2ELi2ELi64ELb0ELb0EEEJSG_NS5_IJNSV_ISE_SB_EENSV_ISF_SB_EEEEESH_SI_SH_SI_NS1F_6fusion15FusionCallbacksIS1J_NS1N_17LinCombPerRowBiasISH_fSH_SH_fLi16ELNS_15FloatRoundStyleE2EEESG_S1M_JEEENS4_5SM1004TMEM4LOAD26SM100_TMEM_LOAD_32dp32b64xES12_S1C_NS4_39AutoVectorizingCopyWithAssumedAlignmentILi128EEENS4_14SM90_TMA_STOREES1C_S1Y_S1Y_EEEvvEEEEvNT_6ParamsE,@"STO_CUDA_ENTRY STV_DEFAULT"
_ZN7cutlass13device_kernelINS_4gemm6kernel13GemmUniversalIN4cute5tupleIJiiiiEEENS1_10collective13CollectiveMmaINS1_35MainloopSm100TmaUmmaWarpSpecializedILi12ELi2ELi4ENS5_IJNS4_1CILi1EEESB_SB_EEEEENS5_IJNSA_ILi128EEESE_NSA_ILi64EEEEEENS_12float_e4m3_tENS5_IJlSB_lEEESH_SI_NS4_8TiledMMAINS4_8MMA_AtomIJNS4_10MMA_TraitsINS4_19SM100_MMA_F8F6F4_SSEJSH_SH_fSE_SE_NS4_17integral_constantINS4_4UMMA5MajorELSP_0EEESQ_NSN_INSO_7ScaleInELSR_0EEESS_EEEEEENS4_6LayoutISC_NS5_IJNSA_ILi0EEESW_SW_EEEEENS5_IJNS4_10UnderscoreESZ_SZ_EEEEENS4_13SM90_TMA_LOADENS4_14ComposedLayoutINS4_7SwizzleILi2ELi4ELi3EEENS4_18smem_ptr_flag_bitsILi8EEENSV_INS5_IJNSA_ILi8EEESF_EEENS5_IJSF_SB_EEEEEEEvNS4_8identityES12_S1C_vS1D_EENS_8epilogue10collective18CollectiveEpilogueINS1F_23Sm100TmaWarpSpecializedILi2ELi2ELi64ELb0ELb0EEEJSG_NS5_IJNSV_ISE_SB_EENSV_ISF_SB_EEEEESH_SI_SH_SI_NS1F_6fusion15FusionCallbacksIS1J_NS1N_17LinCombPerRowBiasISH_fSH_SH_fLi16ELNS_15FloatRoundStyleE2EEESG_S1M_JEEENS4_5SM1004TMEM4LOAD26SM100_TMEM_LOAD_32dp32b64xES12_S1C_NS4_39AutoVectorizingCopyWithAssumedAlignmentILi128EEENS4_14SM90_TMA_STOREES1C_S1Y_S1Y_EEEvvEEEEvNT_6ParamsE:
[----:B------:R-:W1:Y:S01]  /*0000*/  LDC R1, c[0x0][0x37c] ;  /* 0x0000df00ff017b82 */ /* 0x000e620000000800 */
[----:B------:R-:W2:Y:S01]  /*0010*/  S2R R187, SR_TID.X ;  /* 0x0000000000bb7919 */ /* 0x000ea20000002100 */
[----:B------:R-:W3:Y:S01]  /*0020*/  LDCU.64 UR6, c[0x0][0x890] ;  /* 0x00011200ff0677ac */ /* 0x000ee20008000a00 */
[----:B------:R-:W-:Y:S01]  /*0030*/  PRMT R170, RZ, 0x7610, R170 ;  /* 0x00007610ffaa7816 */ /* 0x000fe200000000aa */
[----:B------:R-:W4:Y:S01]  /*0040*/  LDCU.64 UR46, c[0x0][0x358] ;  /* 0x00006b00ff2e77ac */ /* 0x000f220008000a00 */
[----:B------:R-:W-:Y:S02]  /*0050*/  ELECT P5, URZ, PT ;  /* 0x0000000000ff782f */ /* 0x000fe400038a0000 */
[----:B---3--:R-:W-:-:S04]  /*0060*/  ISETP.NE.U32.AND P0, PT, RZ, UR6, PT ;  /* 0x00000006ff007c0c */ /* 0x008fc8000bf05070 */
[----:B------:R-:W-:Y:S02]  /*0070*/  ISETP.NE.AND.EX P1, PT, RZ, UR7, PT, P0 ;  /* 0x00000007ff007c0c */ /* 0x000fe4000bf25300 */
[----:B--2---:R-:W-:-:S05]  /*0080*/  SHF.R.U32.HI R172, RZ, 0x5, R187 ;  /* 0x00000005ffac7819 */ /* 0x004fca00000116bb */
[----:B------:R-:W2:Y:S02]  /*0090*/  SHFL.IDX PT, R0, R172, RZ, 0x1f ;  /* 0x00001fffac007589 */ /* 0x000ea400000e0000 */
[----:B--2---:R-:W-:-:S04]  /*00a0*/  R2UR UR8, R0 ;  /* 0x00000000000872ca */ /* 0x004fc800000e0000 */
[----:B-1--4-:R-:W-:Y:S05]  /*00b0*/  @P1 BRA `(.L_x_0) ;  /* 0x00000000002c1947 */ /* 0x012fea0003800000 */
[----:B------:R-:W1:Y:S02]  /*00c0*/  LDCU.64 UR4, c[0x0][0x888] ;  /* 0x00011100ff0477ac */ /* 0x000e640008000a00 */
[----:B-1----:R-:W-:-:S04]  /*00d0*/  UISETP.NE.U32.AND UP0, UPT, UR4, URZ, UPT ;  /* 0x000000ff0400728c */ /* 0x002fc8000bf05070 */
[----:B------:R-:W-:-:S09]  /*00e0*/  UISETP.NE.AND.EX UP0, UPT, UR5, URZ, UPT, UP0 ;  /* 0x000000ff0500728c */ /* 0x000fd2000bf05300 */
[----:B------:R-:W-:Y:S05]  /*00f0*/  BRA.U !UP0, `(.L_x_1) ;  /* 0x0000000108107547 */ /* 0x000fea000b800000 */
[----:B------:R-:W1:Y:S02]  /*0100*/  LDC.64 R2, c[0x0][0x888] ;  /* 0x00022200ff027b82 */ /* 0x000e640000000a00 */
[----:B-1----:R1:W5:Y:S01]  /*0110*/  LDG.E R79, desc[UR46][R2.64] ;  /* 0x0000002e024f7981 */ /* 0x002362000c1e1900 */
[----:B------:R-:W-:Y:S01]  /*0120*/  HFMA2 R170, -RZ, RZ, 0, 5.9604644775390625e-08 ;  /* 0x00000001ffaa7431 */ /* 0x000fe200000001ff */
[----:B------:R-:W-:Y:S05]  /*0130*/  BRA `(.L_x_0) ;  /* 0x00000000000c7947 */ /* 0x000fea0003800000 */
.L_x_1:
[----:B------:R-:W1:Y:S01]  /*0140*/  LDCU UR4, c[0x0][0x880] ;  /* 0x00011000ff0477ac */ /* 0x000e620008000800 */
[----:B------:R-:W-:Y:S01]  /*0150*/  HFMA2 R170, -RZ, RZ, 0, 5.9604644775390625e-08 ;  /* 0x00000001ffaa7431 */ /* 0x000fe200000001ff */
[----:B-1----:R-:W-:-:S07]  /*0160*/  MOV R79, UR4 ;  /* 0x00000004004f7c02 */ /* 0x002fce0008000f00 */
.L_x_0:
[----:B------:R-:W2:Y:S02]  /*0170*/  LDCU.64 UR4, c[0x0][0x8b0] ;  /* 0x00011600ff0477ac */ /* 0x000ea40008000a00 */
[----:B--2---:R-:W-:-:S04]  /*0180*/  UISETP.NE.U32.AND UP0, UPT, UR4, URZ, UPT ;  /* 0x000000ff0400728c */ /* 0x004fc8000bf05070 */
[----:B------:R-:W-:-:S09]  /*0190*/  UISETP.NE.AND.EX UP0, UPT, UR5, URZ, UPT, UP0 ;  /* 0x000000ff0500728c */ /* 0x000fd2000bf05300 */
[----:B------:R-:W-:Y:S05]  /*01a0*/  BRA.U UP0, `(.L_x_2) ;  /* 0x0000000100247547 */ /* 0x000fea000b800000 */
[----:B------:R-:W2:Y:S02]  /*01b0*/  LDCU.64 UR4, c[0x0][0x8a8] ;  /* 0x00011500ff0477ac */ /* 0x000ea40008000a00 */
[----:B--2---:R-:W-:-:S04]  /*01c0*/  UISETP.NE.U32.AND UP0, UPT, UR4, URZ, UPT ;  /* 0x000000ff0400728c */ /* 0x004fc8000bf05070 */
[----:B------:R-:W-:-:S09]  /*01d0*/  UISETP.NE.AND.EX UP0, UPT, UR5, URZ, UPT, UP0 ;  /* 0x000000ff0500728c */ /* 0x000fd2000bf05300 */
[----:B------:R-:W-:Y:S05]  /*01e0*/  BRA.U !UP0, `(.L_x_3) ;  /* 0x00000001080c7547 */ /* 0x000fea000b800000 */
[----:B-1----:R-:W1:Y:S02]  /*01f0*/  LDC.64 R2, c[0x0][0x8a8] ;  /* 0x00022a00ff027b82 */ /* 0x002e640000000a00 */
[----:B-1----:R2:W5:Y:S01]  /*0200*/  LDG.E R77, desc[UR46][R2.64] ;  /* 0x0000002e024d7981 */ /* 0x002562000c1e1900 */
[----:B------:R-:W-:Y:S05]  /*0210*/  BRA `(.L_x_2) ;  /* 0x0000000000087947 */ /* 0x000fea0003800000 */
.L_x_3:
[----:B------:R-:W2:Y:S02]  /*0220*/  LDCU UR4, c[0x0][0x8a0] ;  /* 0x00011400ff0477ac */ /* 0x000ea40008000800 */
[----:B--2---:R-:W-:Y:S02]  /*0230*/  MOV R77, UR4 ;  /* 0x00000004004d7c02 */ /* 0x004fe40008000f00 */
.L_x_2:
[----:B------:R-:W-:Y:S01]  /*0240*/  IMAD.U32 R0, RZ, RZ, UR8 ;  /* 0x00000008ff007e24 */ /* 0x000fe2000f8e00ff */
[----:B------:R-:W-:Y:S04]  /*0250*/  BSSY.RECONVERGENT B0, `(.L_x_4) ;  /* 0x000000c000007945 */ /* 0x000fe80003800200 */
[C---:B------:R-:W-:Y:S02]  /*0260*/  ISETP.NE.OR P2, PT, R0.reuse, 0x1, !P5 ;  /* 0x000000010000780c */ /* 0x040fe40006f45670 */
[----:B------:R-:W-:-:S11]  /*0270*/  ISETP.NE.OR P1, PT, R0, 0x3, !P5 ;  /* 0x000000030000780c */ /* 0x000fd60006f25670 */
[----:B------:R-:W-:Y:S05]  /*0280*/  @P2 BRA `(.L_x_5) ;  /* 0x0000000000202947 */ /* 0x000fea0003800000 */
[----:B------:R-:W3:Y:S02]  /*0290*/  LDCU.64 UR4, c[0x0][0x348] ;  /* 0x00006900ff0477ac */ /* 0x000ee40008000a00 */
[----:B---3--:R-:W-:Y:S02]  /*02a0*/  UIADD3 UR10, UP1, UPT, UR4, 0x80, URZ ;  /* 0x00000080040a7890 */ /* 0x008fe4000ff3e0ff */
[----:B------:R-:W-:Y:S02]  /*02b0*/  UIADD3 UR4, UP0, UPT, UR4, 0x180, URZ ;  /* 0x0000018004047890 */ /* 0x000fe4000ff1e0ff */
[----:B------:R-:W-:Y:S02]  /*02c0*/  UIADD3.X UR11, UPT, UPT, URZ, UR5, URZ, UP1, !UPT ;  /* 0x00000005ff0b7290 */ /* 0x000fe40008ffe4ff */
[----:B------:R-:W-:-:S07]  /*02d0*/  UIADD3.X UR5, UPT, UPT, URZ, UR5, URZ, UP0, !UPT ;  /* 0x00000005ff057290 */ /* 0x000fce00087fe4ff */
[----:B------:R3:W-:Y:S02]  /*02e0*/  UTMACCTL.PF [UR10] ;  /* 0x000000000a0079b9 */ /* 0x0007e40008040000 */
[----:B------:R3:W-:Y:S02]  /*02f0*/  UTMACCTL.PF [UR4] ;  /* 0x00000000040079b9 */ /* 0x0007e40008040000 */
[----:B---3--:R-:W-:Y:S01]  /*0300*/  NOP ;  /* 0x0000000000007918 */ /* 0x008fe20000000000 */
.L_x_5:
[----:B------:R-:W-:Y:S05]  /*0310*/  BSYNC.RECONVERGENT B0 ;  /* 0x0000000000007941 */ /* 0x000fea0003800200 */
.L_x_4:
[----:B------:R-:W-:Y:S04]  /*0320*/  BSSY.RECONVERGENT B0, `(.L_x_6) ;  /* 0x000000a000007945 */ /* 0x000fe80003800200 */
        /* <DEDUP_REMOVED lines=9> */
.L_x_7:
[----:B------:R-:W-:Y:S05]  /*03c0*/  BSYNC.RECONVERGENT B0 ;  /* 0x0000000000007941 */ /* 0x000fea0003800200 */
.L_x_6:
[----:B------:R-:W3:Y:S01]  /*03d0*/  LDCU.64 UR4, c[0x0][0x888] ;  /* 0x00011100ff0477ac */ /* 0x000ee20008000a00 */
[----:B------:R-:W-:Y:S01]  /*03e0*/  ISETP.NE.AND.EX P0, PT, RZ, UR7, PT, P0 ;  /* 0x00000007ff007c0c */ /* 0x000fe2000bf05300 */
[----:B------:R-:W-:Y:S02]  /*03f0*/  UPLOP3.LUT UP1, UPT, UPT, UPT, UPT, 0x80, 0x8 ;  /* 0x000000000008789c */ /* 0x000fe40003f2f070 */
[----:B---3--:R-:W-:-:S04]  /*0400*/  UISETP.NE.U32.AND UP3, UPT, UR4, URZ, UPT ;  /* 0x000000ff0400728c */ /* 0x008fc8000bf65070 */
[----:B------:R-:W-:-:S06]  /*0410*/  UISETP.NE.AND.EX UP3, UPT, UR5, URZ, UPT, UP3 ;  /* 0x000000ff0500728c */ /* 0x000fcc000bf65330 */
[----:B------:R-:W-:-:S13]  /*0420*/  PLOP3.LUT P1, PT, PT, PT, UP3, 0x80, 0x8 ;  /* 0x000000000008781c */ /* 0x000fda0003f2f038 */
[----:B------:R-:W-:Y:S05]  /*0430*/  @P1 BRA P0, `(.L_x_8) ;  /* 0x0000000000201947 */ /* 0x000fea0000000000 */
[----:B------:R-:W-:Y:S01]  /*0440*/  UISETP.NE.U32.AND UP1, UPT, UR6, URZ, UPT ;  /* 0x000000ff0600728c */ /* 0x000fe2000bf25070 */
[----:B-----5:R-:W-:Y:S01]  /*0450*/  FSETP.NEU.AND P0, PT, R79, RZ, PT ;  /* 0x000000ff4f00720b */ /* 0x020fe20003f0d000 */
[----:B------:R-:W-:Y:S02]  /*0460*/  USEL UR4, URZ, 0xffffffff, UP3 ;  /* 0xffffffffff047887 */ /* 0x000fe40009800000 */
[----:B------:R-:W-:-:S10]  /*0470*/  UISETP.NE.AND.EX UP1, UPT, UR7, URZ, UPT, UP1 ;  /* 0x000000ff0700728c */ /* 0x000fd4000bf25310 */
[----:B------:R-:W-:Y:S01]  /*0480*/  VOTEU.ANY UP0, P0 ;  /* 0x0000000000ff7886 */ /* 0x000fe20000000100 */
[----:B------:R-:W-:-:S04]  /*0490*/  @!UP1 USEL UR4, URZ, 0xffffffff, UP0 ;  /* 0xffffffffff049887 */ /* 0x000fc80008000000 */
[----:B------:R-:W-:-:S04]  /*04a0*/  ULOP3.LUT UR4, UR4, 0x1, URZ, 0xc0, !UPT ;  /* 0x0000000104047892 */ /* 0x000fc8000f8ec0ff */
[----:B------:R-:W-:-:S11]  /*04b0*/  UISETP.NE.U32.AND UP1, UPT, UR4, 0x1, UPT ;  /* 0x000000010400788c */ /* 0x000fd6000bf25070 */
.L_x_8:
[----:B-12---:R-:W1:Y:S01]  /*04c0*/  SHFL.IDX PT, R2, R172, RZ, 0x1f ;  /* 0x00001fffac027589 */ /* 0x006e6200000e0000 */
[----:B------:R-:W-:-:S04]  /*04d0*/  UISETP.NE.AND UP0, UPT, UR8, 0x2, UPT ;  /* 0x000000020800788c */ /* 0x000fc8000bf05270 */
[----:B------:R-:W-:Y:S01]  /*04e0*/  USEL UR13, URZ, 0x1, UP0 ;  /* 0x00000001ff0d7887 */ /* 0x000fe20008000000 */
[----:B-1----:R-:W-:-:S13]  /*04f0*/  ISETP.NE.AND P0, PT, R2, RZ, PT ;  /* 0x000000ff0200720c */ /* 0x002fda0003f05270 */
[----:B------:R-:W-:Y:S05]  /*0500*/  @P0 BRA `(.L_x_9) ;  /* 0x0000000000940947 */ /* 0x000fea0003800000 */
[----:B------:R-:W-:Y:S01]  /*0510*/  ELECT P0, URZ, PT ;  /* 0x0000000000ff782f */ /* 0x000fe20003800000 */
[----:B------:R-:W-:-:S12]  /*0520*/  BSSY.RECONVERGENT B0, `(.L_x_9) ;  /* 0x0000023000007945 */ /* 0x000fd80003800200 */
[----:B------:R-:W-:Y:S05]  /*0530*/  @!P0 BRA `(.L_x_10) ;  /* 0x0000000000848947 */ /* 0x000fea0003800000 */
[----:B------:R-:W1:Y:S01]  /*0540*/  S2UR UR5, SR_CgaCtaId ;  /* 0x00000000000579c3 */ /* 0x000e620000008800 */
[----:B------:R-:W-:Y:S01]  /*0550*/  UMOV UR6, 0x400 ;  /* 0x0000040000067882 */ /* 0x000fe20000000000 */
[----:B------:R-:W-:Y:S01]  /*0560*/  UMOV UR4, 0x1 ;  /* 0x0000000100047882 */ /* 0x000fe20000000000 */
[----:B-1----:R-:W-:Y:S02]  /*0570*/  ULEA UR5, UR5, UR6, 0x18 ;  /* 0x0000000605057291 */ /* 0x002fe4000f8ec0ff */
[----:B------:R-:W-:-:S04]  /*0580*/  UIADD3 UR6, UPT, UPT, -UR4, 0x100000, URZ ;  /* 0x0010000004067890 */ /* 0x000fc8000fffe1ff */
[----:B------:R-:W-:Y:S02]  /*0590*/  USHF.L.U32 UR7, UR6, 0xb, URZ ;  /* 0x0000000b06077899 */ /* 0x000fe400080006ff */
[----:B------:R-:W-:Y:S01]  /*05a0*/  USHF.L.U32 UR6, UR6, 0x1, URZ ;  /* 0x0000000106067899 */ /* 0x000fe200080006ff */
[----:B------:R-:W1:Y:S11]  /*05b0*/  FENCE.VIEW.ASYNC.S ;  /* 0x00000000000073c6 */ /* 0x000e760000000000 */
[----:B-1----:R1:W2:Y:S01]  /*05c0*/  SYNCS.EXCH.64 URZ, [UR5], UR6 ;  /* 0x0000000605ff75b2 */ /* 0x0022a20008000100 */
[----:B------:R1:W3:Y:S01]  /*05d0*/  SYNCS.EXCH.64 URZ, [UR5+0x60], UR6 ;  /* 0x0000600605ff75b2 */ /* 0x0002e20008000100 */
[----:B------:R1:W4:Y:S01]  /*05e0*/  SYNCS.EXCH.64 URZ, [UR5+0x8], UR6 ;  /* 0x0000080605ff75b2 */ /* 0x0003220008000100 */
[----:B------:R1:W1:Y:S01]  /*05f0*/  SYNCS.EXCH.64 URZ, [UR5+0x68], UR6 ;  /* 0x0000680605ff75b2 */ /* 0x0002620008000100 */
        /* <DEDUP_REMOVED lines=20> */
[----:B--2---:R-:W-:Y:S01]  /*0740*/  NOP ;  /* 0x0000000000007918 */ /* 0x004fe20000000000 */
.L_x_10:
[----:B-1----:R-:W-:Y:S05]  /*0750*/  BSYNC.RECONVERGENT B0 ;  /* 0x0000000000007941 */ /* 0x002fea0003800200 */
.L_x_9:
[----:B------:R-:W1:Y:S01]  /*0760*/  SHFL.IDX PT, R2, R172, RZ, 0x1f ;  /* 0x00001fffac027589 */ /* 0x000e6200000e0000 */
[----:B------:R-:W-:Y:S01]  /*0770*/  NOP ;  /* 0x0000000000007918 */ /* 0x000fe20000000000 */
[----:B-1----:R-:W-:-:S13]  /*0780*/  ISETP.NE.AND P0, PT, R2, 0x1, PT ;  /* 0x000000010200780c */ /* 0x002fda0003f05270 */
[----:B------:R-:W-:Y:S05]  /*0790*/  @P0 BRA `(.L_x_11) ;  /* 0x0000000000480947 */ /* 0x000fea0003800000 */
[----:B------:R-:W1:Y:S01]  /*07a0*/  S2UR UR6, SR_CgaCtaId ;  /* 0x00000000000679c3 */ /* 0x000e620000008800 */
[----:B------:R-:W-:Y:S01]  /*07b0*/  UMOV UR7, 0x400 ;  /* 0x0000040000077882 */ /* 0x000fe20000000000 */
[----:B------:R-:W-:Y:S01]  /*07c0*/  UMOV UR5, 0x20 ;  /* 0x0000002000057882 */ /* 0x000fe20000000000 */
[----:B------:R-:W-:Y:S01]  /*07d0*/  UMOV UR4, 0x80 ;  /* 0x0000008000047882 */ /* 0x000fe20000000000 */
[----:B------:R-:W-:-:S04]  /*07e0*/  UIADD3 UR10, UPT, UPT, -UR5, 0x100000, URZ ;  /* 0x00100000050a7890 */ /* 0x000fc8000fffe1ff */
[----:B------:R-:W-:Y:S02]  /*07f0*/  USHF.L.U32 UR11, UR10, 0xb, URZ ;  /* 0x0000000b0a0b7899 */ /* 0x000fe400080006ff */
[----:B------:R-:W-:Y:S02]  /*0800*/  USHF.L.U32 UR10, UR10, 0x1, URZ ;  /* 0x000000010a0a7899 */ /* 0x000fe400080006ff */
[----:B------:R-:W-:-:S04]  /*0810*/  UIADD3 UR4, UPT, UPT, -UR4, 0x100000, URZ ;  /* 0x0010000004047890 */ /* 0x000fc8000fffe1ff */
[----:B------:R-:W-:Y:S02]  /*0820*/  USHF.L.U32 UR5, UR4, 0xb, URZ ;  /* 0x0000000b04057899 */ /* 0x000fe400080006ff */
[----:B------:R-:W-:Y:S01]  /*0830*/  USHF.L.U32 UR4, UR4, 0x1, URZ ;  /* 0x0000000104047899 */ /* 0x000fe200080006ff */
[----:B------:R-:W-:Y:S01]  /*0840*/  ELECT P0, URZ, PT ;  /* 0x0000000000ff782f */ /* 0x000fe20003800000 */
[----:B-1----:R-:W-:Y:S01]  /*0850*/  ULEA UR6, UR6, UR7, 0x18 ;  /* 0x0000000706067291 */ /* 0x002fe2000f8ec0ff */
[----:B------:R-:W1:Y:S11]  /*0860*/  FENCE.VIEW.ASYNC.S ;  /* 0x00000000000073c6 */ /* 0x000e760000000000 */
[----:B-1----:R1:W2:Y:S01]  /*0870*/  SYNCS.EXCH.64 URZ, [UR6+0xc0], UR10 ;  /* 0x0000c00a06ff75b2 */ /* 0x0022a20008000100 */
[----:B------:R1:W1:Y:S01]  /*0880*/  SYNCS.EXCH.64 URZ, [UR6+0xd0], UR4 ;  /* 0x0000d00406ff75b2 */ /* 0x0002620008000100 */
[----:B------:R1:W1:Y:S01]  /*0890*/  SYNCS.EXCH.64 URZ, [UR6+0xc8], UR10 ;  /* 0x0000c80a06ff75b2 */ /* 0x0002620008000100 */
[----:B------:R1:W1:Y:S01]  /*08a0*/  SYNCS.EXCH.64 URZ, [UR6+0xd8], UR4 ;  /* 0x0000d80406ff75b2 */ /* 0x0002620008000100 */
[----:B------:R-:W-:Y:S01]  /*08b0*/  NOP ;  /* 0x0000000000007918 */ /* 0x000fe20000000000 */
.L_x_11:
[----:B------:R-:W3:Y:S01]  /*08c0*/  SHFL.IDX PT, R2, R172, RZ, 0x1f ;  /* 0x00001fffac027589 */ /* 0x000ee200000e0000 */
[----:B------:R-:W-:Y:S01]  /*08d0*/  NOP ;  /* 0x0000000000007918 */ /* 0x000fe20000000000 */
[----:B---3--:R-:W-:-:S13]  /*08e0*/  ISETP.NE.AND P0, PT, R2, 0x3, PT ;  /* 0x000000030200780c */ /* 0x008fda0003f05270 */
[----:B------:R-:W-:Y:S05]  /*08f0*/  @P0 BRA `(.L_x_12) ;  /* 0x0000000000300947 */ /* 0x000fea0003800000 */
[----:B-1----:R-:W1:Y:S01]  /*0900*/  S2UR UR5, SR_CgaCtaId ;  /* 0x00000000000579c3 */ /* 0x002e620000008800 */
[----:B------:R-:W-:Y:S01]  /*0910*/  UMOV UR6, 0x400 ;  /* 0x0000040000067882 */ /* 0x000fe20000000000 */
[----:B------:R-:W-:Y:S01]  /*0920*/  UMOV UR4, 0x20 ;  /* 0x0000002000047882 */ /* 0x000fe20000000000 */
[----:B------:R-:W-:Y:S01]  /*0930*/  ELECT P0, URZ, PT ;  /* 0x0000000000ff782f */ /* 0x000fe20003800000 */
[----:B-1----:R-:W-:Y:S02]  /*0940*/  ULEA UR5, UR5, UR6, 0x18 ;  /* 0x0000000605057291 */ /* 0x002fe4000f8ec0ff */
[----:B------:R-:W-:-:S04]  /*0950*/  UIADD3 UR6, UPT, UPT, -UR4, 0x100000, URZ ;  /* 0x0010000004067890 */ /* 0x000fc8000fffe1ff */
[----:B------:R-:W-:Y:S02]  /*0960*/  USHF.L.U32 UR7, UR6, 0xb, URZ ;  /* 0x0000000b06077899 */ /* 0x000fe400080006ff */
[----:B------:R-:W-:Y:S01]  /*0970*/  USHF.L.U32 UR6, UR6, 0x1, URZ ;  /* 0x0000000106067899 */ /* 0x000fe200080006ff */
[----:B------:R-:W1:Y:S11]  /*0980*/  FENCE.VIEW.ASYNC.S ;  /* 0x00000000000073c6 */ /* 0x000e760000000000 */
[----:B-1----:R3:W1:Y:S01]  /*0990*/  SYNCS.EXCH.64 URZ, [UR5+0xe0], UR6 ;  /* 0x0000e00605ff75b2 */ /* 0x0026620008000100 */
[----:B------:R3:W1:Y:S02]  /*09a0*/  SYNCS.EXCH.64 URZ, [UR5+0xe8], UR6 ;  /* 0x0000e80605ff75b2 */ /* 0x0006640008000100 */
[----:B---3--:R-:W-:Y:S01]  /*09b0*/  NOP ;  /* 0x0000000000007918 */ /* 0x008fe20000000000 */
.L_x_12:
[----:B------:R-:W3:Y:S01]  /*09c0*/  SHFL.IDX PT, R2, R172, RZ, 0x1f ;  /* 0x00001fffac027589 */ /* 0x000ee200000e0000 */
[----:B------:R-:W-:Y:S01]  /*09d0*/  NOP ;  /* 0x0000000000007918 */ /* 0x000fe20000000000 */
[----:B---3--:R-:W-:-:S13]  /*09e0*/  ISETP.NE.AND P0, PT, R2, 0x4, PT ;  /* 0x000000040200780c */ /* 0x008fda0003f05270 */
[----:B------:R-:W-:Y:S05]  /*09f0*/  @P0 BRA `(.L_x_13) ;  /* 0x00000000004c0947 */ /* 0x000fea0003800000 */
[----:B-1----:R-:W1:Y:S01]  /*0a00*/  S2UR UR5, SR_CgaCtaId ;  /* 0x00000000000579c3 */ /* 0x002e620000008800 */
[----:B------:R-:W-:Y:S01]  /*0a10*/  UMOV UR7, 0x100 ;  /* 0x0000010000077882 */ /* 0x000fe20000000000 */
[----:B------:R-:W-:Y:S01]  /*0a20*/  UMOV UR6, 0x400 ;  /* 0x0000040000067882 */ /* 0x000fe20000000000 */
[----:B------:R-:W-:Y:S01]  /*0a30*/  USEL UR7, UR7, 0xe0, UP1 ;  /* 0x000000e007077887 */ /* 0x000fe20008800000 */
[----:B------:R-:W-:Y:S01]  /*0a40*/  UMOV UR4, 0x1 ;  /* 0x0000000100047882 */ /* 0x000fe20000000000 */
[----:B------:R-:W-:Y:S01]  /*0a50*/  ELECT P0, URZ, PT ;  /* 0x0000000000ff782f */ /* 0x000fe20003800000 */
[----:B------:R-:W-:-:S04]  /*0a60*/  UIADD3 UR10, UPT, UPT, -UR4, 0x100000, URZ ;  /* 0x00100000040a7890 */ /* 0x000fc8000fffe1ff */
[----:B------:R-:W-:Y:S02]  /*0a70*/  USHF.L.U32 UR11, UR10, 0xb, URZ ;  /* 0x0000000b0a0b7899 */ /* 0x000fe400080006ff */
[----:B------:R-:W-:Y:S02]  /*0a80*/  USHF.L.U32 UR10, UR10, 0x1, URZ ;  /* 0x000000010a0a7899 */ /* 0x000fe400080006ff */
[----:B-1----:R-:W-:Y:S02]  /*0a90*/  ULEA UR5, UR5, UR6, 0x18 ;  /* 0x0000000605057291 */ /* 0x002fe4000f8ec0ff */
[----:B------:R-:W-:-:S04]  /*0aa0*/  UIADD3 UR6, UPT, UPT, -UR7, 0x100000, URZ ;  /* 0x0010000007067890 */ /* 0x000fc8000fffe1ff */
[----:B------:R-:W-:Y:S02]  /*0ab0*/  USHF.L.U32 UR7, UR6, 0xb, URZ ;  /* 0x0000000b06077899 */ /* 0x000fe400080006ff */
[----:B------:R-:W-:Y:S01]  /*0ac0*/  USHF.L.U32 UR6, UR6, 0x1, URZ ;  /* 0x0000000106067899 */ /* 0x000fe200080006ff */
[----:B------:R-:W1:Y:S03]  /*0ad0*/  FENCE.VIEW.ASYNC.S ;  /* 0x00000000000073c6 */ /* 0x000e660000000000 */
[----:B-1----:R3:W1:Y:S08]  /*0ae0*/  SYNCS.EXCH.64 URZ, [UR5+0xf0], UR10 ;  /* 0x0000f00a05ff75b2 */ /* 0x0026700008000100 */
[----:B------:R3:W1:Y:S01]  /*0af0*/  SYNCS.EXCH.64 URZ, [UR5+0x100], UR6 ;  /* 0x0001000605ff75b2 */ /* 0x0006620008000100 */
[----:B------:R3:W1:Y:S01]  /*0b00*/  SYNCS.EXCH.64 URZ, [UR5+0xf8], UR10 ;  /* 0x0000f80a05ff75b2 */ /* 0x0006620008000100 */
[----:B------:R3:W1:Y:S02]  /*0b10*/  SYNCS.EXCH.64 URZ, [UR5+0x108], UR6 ;  /* 0x0001080605ff75b2 */ /* 0x0006640008000100 */
[----:B---3--:R-:W-:Y:S01]  /*0b20*/  NOP ;  /* 0x0000000000007918 */ /* 0x008fe20000000000 */
.L_x_13:
[----:B------:R-:W3:Y:S01]  /*0b30*/  SHFL.IDX PT, R2, R172, RZ, 0x1f ;  /* 0x00001fffac027589 */ /* 0x000ee200000e0000 */
[----:B------:R-:W-:Y:S01]  /*0b40*/  NOP ;  /* 0x0000000000007918 */ /* 0x000fe20000000000 */
[----:B---3--:R-:W-:-:S13]  /*0b50*/  ISETP.NE.AND P0, PT, R2, 0x5, PT ;  /* 0x000000050200780c */ /* 0x008fda0003f05270 */
[----:B------:R-:W-:Y:S05]  /*0b60*/  @P0 BRA `(.L_x_14) ;  /* 0x0000000000580947 */ /* 0x000fea0003800000 */
[----:B-1----:R-:W1:Y:S01]  /*0b70*/  S2UR UR6, SR_CgaCtaId ;  /* 0x00000000000679c3 */ /* 0x002e620000008800 */
        /* <DEDUP_REMOVED lines=12> */
[----:B-1----:R3:W1:Y:S01]  /*0c40*/  SYNCS.EXCH.64 URZ, [UR6+0x110], UR10 ;  /* 0x0001100a06ff75b2 */ /* 0x0026620008000100 */
[----:B------:R3:W1:Y:S01]  /*0c50*/  SYNCS.EXCH.64 URZ, [UR6+0x130], UR4 ;  /* 0x0001300406ff75b2 */ /* 0x0006620008000100 */
[----:B------:R3:W1:Y:S01]  /*0c60*/  SYNCS.EXCH.64 URZ, [UR6+0x118], UR10 ;  /* 0x0001180a06ff75b2 */ /* 0x0006620008000100 */
[----:B------:R3:W1:Y:S01]  /*0c70*/  SYNCS.EXCH.64 URZ, [UR6+0x138], UR4 ;  /* 0x0001380406ff75b2 */ /* 0x0006620008000100 */
[----:B------:R3:W1:Y:S01]  /*0c80*/  SYNCS.EXCH.64 URZ, [UR6+0x120], UR10 ;  /* 0x0001200a06ff75b2 */ /* 0x0006620008000100 */
[----:B------:R3:W1:Y:S01]  /*0c90*/  SYNCS.EXCH.64 URZ, [UR6+0x140], UR4 ;  /* 0x0001400406ff75b2 */ /* 0x0006620008000100 */
[----:B------:R3:W1:Y:S01]  /*0ca0*/  SYNCS.EXCH.64 URZ, [UR6+0x128], UR10 ;  /* 0x0001280a06ff75b2 */ /* 0x0006620008000100 */
[----:B------:R3:W1:Y:S02]  /*0cb0*/  SYNCS.EXCH.64 URZ, [UR6+0x148], UR4 ;  /* 0x0001480406ff75b2 */ /* 0x0006640008000100 */
[----:B---3--:R-:W-:Y:S01]  /*0cc0*/  NOP ;  /* 0x0000000000007918 */ /* 0x008fe20000000000 */
.L_x_14:
        /* <DEDUP_REMOVED lines=14> */
[----:B------:R3:W1:Y:S01]  /*0db0*/  SYNCS.EXCH.64 URZ, [UR5+0x160], UR6 ;  /* 0x0001600605ff75b2 */ /* 0x0006620008000100 */
[----:B------:R3:W1:Y:S01]  /*0dc0*/  SYNCS.EXCH.64 URZ, [UR5+0x158], UR6 ;  /* 0x0001580605ff75b2 */ /* 0x0006620008000100 */
[----:B------:R3:W1:Y:S02]  /*0dd0*/  SYNCS.EXCH.64 URZ, [UR5+0x168], UR6 ;  /* 0x0001680605ff75b2 */ /* 0x0006640008000100 */
[----:B---3--:R-:W-:Y:S01]  /*0de0*/  NOP ;  /* 0x0000000000007918 */ /* 0x008fe20000000000 */
.L_x_15:
[----:B-1----:R-:W1:Y:S01]  /*0df0*/  S2UR UR5, SR_CTAID.X ;  /* 0x00000000000579c3 */ /* 0x002e620000002500 */
[----:B------:R-:W-:-:S05]  /*0e00*/  CS2R.32 R169, SR_CgaSize ;  /* 0x0000000000a97805 */ /* 0x000fca0000008a00 */
[----:B------:R-:W-:-:S05]  /*0e10*/  IMAD R169, R169, -0xa0, RZ ;  /* 0xffffff60a9a97824 */ /* 0x000fca00078e02ff */
[----:B------:R-:W-:-:S14]  /*0e20*/  R2UR UR7, R169 ;  /* 0x00000000a90772ca */ /* 0x000fdc00000e0000 */
[----:B------:R-:W3:Y:S01]  /*0e30*/  LDCU UR7, c[0x0][UR7+0x2b0] ;  /* 0x00005600070777ac */ /* 0x000ee20008000800 */
[----:B------:R-:W-:Y:S01]  /*0e40*/  NOP ;  /* 0x0000000000007918 */ /* 0x000fe20000000000 */
[----:B------:R-:W-:-:S05]  /*0e50*/  CS2R.32 R169, SR_CgaSize ;  /* 0x0000000000a97805 */ /* 0x000fca0000008a00 */
[----:B------:R-:W-:-:S05]  /*0e60*/  IMAD R169, R169, -0xa0, RZ ;  /* 0xffffff60a9a97824 */ /* 0x000fca00078e02ff */
[----:B------:R-:W-:-:S14]  /*0e70*/  R2UR UR6, R169 ;  /* 0x00000000a90672ca */ /* 0x000fdc00000e0000 */
[----:B------:R-:W2:Y:S01]  /*0e80*/  LDCU UR6, c[0x0][UR6+0x2b4] ;  /* 0x00005680060677ac */ /* 0x000ea20008000800 */
[----:B------:R-:W4:Y:S08]  /*0e90*/  S2UR UR4, SR_CTAID.Y ;  /* 0x00000000000479c3 */ /* 0x000f300000002600 */
[----:B------:R-:W2:Y:S01]  /*0ea0*/  LDC R10, c[0x0][0xb24] ;  /* 0x0002c900ff0a7b82 */ /* 0x000ea20000000800 */
[----:B-1----:R-:W-:-:S02]  /*0eb0*/  I2FP.F32.U32 R169, UR5 ;  /* 0x0000000500a97c45 */ /* 0x002fc40008201000 */
[----:B------:R-:W-:-:S05]  /*0ec0*/  CS2R.32 R3, SR_CgaSize ;  /* 0x0000000000037805 */ /* 0x000fca0000008a00 */
[----:B------:R-:W-:-:S06]  /*0ed0*/  IMAD R3, R3, -0xa0, RZ ;  /* 0xffffff6003037824 */ /* 0x000fcc00078e02ff */
[----:B------:R-:W1:Y:S01]  /*0ee0*/  LDC R3, c[0x0][R3+0x2a0] ;  /* 0x0000a80003037b82 */ /* 0x000e620000000800 */
[----:B------:R-:W-:Y:S01]  /*0ef0*/  MOV R15, UR5 ;  /* 0x00000005000f7c02 */ /* 0x000fe20008000f00 */
[----:B---3--:R-:W-:Y:S01]  /*0f00*/  FMUL R169, R169, UR7 ;  /* 0x00000007a9a97c20 */ /* 0x008fe20008400000 */
[----:B----4-:R-:W-:Y:S02]  /*0f10*/  I2FP.F32.U32 R168, UR4 ;  /* 0x0000000400a87c45 */ /* 0x010fe40008201000 */
[----:B------:R-:W-:-:S05]  /*0f20*/  CS2R.32 R2, SR_CgaSize ;  /* 0x0000000000027805 */ /* 0x000fca0000008a00 */
[----:B------:R-:W-:-:S06]  /*0f30*/  IMAD R2, R2, -0xa0, RZ ;  /* 0xffffff6002027824 */ /* 0x000fcc00078e02ff */
[----:B------:R-:W3:Y:S01]  /*0f40*/  LDC R2, c[0x0][R2+0x2a4] ;  /* 0x0000a90002027b82 */ /* 0x000ee20000000800 */
[----:B------:R-:W-:Y:S01]  /*0f50*/  MOV R14, UR4 ;  /* 0x00000004000e7c02 */ /* 0x000fe20008000f00 */
[----:B------:R-:W4:Y:S01]  /*0f60*/  F2I.U32.TRUNC.NTZ R169, R169 ;  /* 0x000000a900a97305 */ /* 0x000f22000020f000 */
[----:B--2---:R-:W-:-:S05]  /*0f70*/  FMUL R168, R168, UR6 ;  /* 0x00000006a8a87c20 */ /* 0x004fca0008400000 */
[----:B------:R-:W-:Y:S01]  /*0f80*/  BAR.SYNC.DEFER_BLOCKING 0x0 ;  /* 0x0000000000007b1d */ /* 0x000fe20000010000 */
[----:B------:R-:W-:-:S05]  /*0f90*/  ISETP.GE.AND P0, PT, R10, 0x1, PT ;  /* 0x000000010a00780c */ /* 0x000fca0003f06270 */
[----:B------:R-:W2:Y:S02]  /*0fa0*/  F2I.U32.TRUNC.NTZ R168, R168 ;  /* 0x000000a800a87305 */ /* 0x000ea4000020f000 */
[----:B------:R-:W3:Y:S01]  /*0fb0*/  S2UR UR36, SR_CTAID.Z ;  /* 0x00000000002479c3 */ /* 0x000ee20000002700 */
[----:B----4-:R-:W-:-:S05]  /*0fc0*/  IADD3 R169, PT, PT, -R169, RZ, RZ ;  /* 0x000000ffa9a97210 */ /* 0x010fca0007ffe1ff */
[----:B-1----:R-:W-:Y:S01]  /*0fd0*/  IMAD R169, R3, R169, UR5 ;  /* 0x0000000503a97e24 */ /* 0x002fe2000f8e02a9 */
[----:B--2---:R-:W-:-:S05]  /*0fe0*/  IADD3 R168, PT, PT, -R168, RZ, RZ ;  /* 0x000000ffa8a87210 */ /* 0x004fca0007ffe1ff */
[----:B---3--:R-:W-:Y:S01]  /*0ff0*/  IMAD R168, R2, R168, UR4 ;  /* 0x0000000402a87e24 */ /* 0x008fe2000f8e02a8 */
[----:B------:R-:W-:Y:S06]  /*1000*/  @!P0 BRA `(.L_x_16) ;  /* 0x0000000000b88947 */ /* 0x000fec0003800000 */
[----:B------:R-:W1:Y:S01]  /*1010*/  LDC.64 R4, c[0x0][0xb18] ;  /* 0x0002c600ff047b82 */ /* 0x000e620000000a00 */
[----:B------:R-:W-:-:S07]  /*1020*/  ISETP.NE.AND P0, PT, R10, 0x1, PT ;  /* 0x000000010a00780c */ /* 0x000fce0003f05270 */
[----:B------:R-:W2:Y:S08]  /*1030*/  LDC R9, c[0x0][0xb0c] ;  /* 0x0002c300ff097b82 */ /* 0x000eb00000000800 */
[----:B------:R-:W3:Y:S08]  /*1040*/  LDC R12, c[0x0][0x370] ;  /* 0x0000dc00ff0c7b82 */ /* 0x000ef00000000800 */
[----:B------:R-:W4:Y:S01]  /*1050*/  LDC R11, c[0x0][0x374] ;  /* 0x0000dd00ff0b7b82 */ /* 0x000f220000000800 */
[----:B-1----:R-:W-:-:S07]  /*1060*/  ISETP.NE.AND P1, PT, R4, 0x1, PT ;  /* 0x000000010400780c */ /* 0x002fce0003f25270 */
[----:B------:R-:W3:Y:S01]  /*1070*/  LDC.64 R6, c[0x0][0xb10] ;  /* 0x0002c400ff067b82 */ /* 0x000ee20000000a00 */
[----:B--2---:R-:W-:-:S07]  /*1080*/  ISETP.NE.AND P2, PT, R9, 0x1, PT ;  /* 0x000000010900780c */ /* 0x004fce0003f45270 */
[----:B------:R-:W1:Y:S08]  /*1090*/  LDC R8, c[0x0][0xb20] ;  /* 0x0002c800ff087b82 */ /* 0x000e700000000800 */
[----:B------:R-:W2:Y:S01]  /*10a0*/  LDC.64 R2, c[0x0][0xb28] ;  /* 0x0002ca00ff027b82 */ /* 0x000ea20000000a00 */
[----:B----4-:R-:W-:-:S04]  /*10b0*/  IMAD.HI.U32 R13, R11, R5, RZ ;  /* 0x000000050b0d7227 */ /* 0x010fc800078e00ff */
[----:B------:R-:W-:-:S04]  /*10c0*/  IMAD.HI.U32 R5, R14, R5, RZ ;  /* 0x000000050e057227 */ /* 0x000fc800078e00ff */
[----:B---3--:R-:W-:-:S05]  /*10d0*/  IMAD.HI.U32 R16, R12, R6, RZ ;  /* 0x000000060c107227 */ /* 0x008fca00078e00ff */
[-C--:B------:R-:W-:Y:S01]  /*10e0*/  @P2 SHF.R.U32.HI R12, RZ, R7.reuse, R16 ;  /* 0x00000007ff0c2219 */ /* 0x080fe20000011610 */
[----:B------:R-:W-:Y:S01]  /*10f0*/  IMAD.HI.U32 R16, R15, R6, RZ ;  /* 0x000000060f107227 */ /* 0x000fe200078e00ff */
[-C--:B-1----:R-:W-:Y:S02]  /*1100*/  @P1 SHF.R.U32.HI R11, RZ, R8.reuse, R13 ;  /* 0x00000008ff0b1219 */ /* 0x082fe4000001160d */
[----:B------:R-:W-:Y:S02]  /*1110*/  SHF.R.U32.HI R5, RZ, R8, R5 ;  /* 0x00000008ff057219 */ /* 0x000fe40000011605 */
[----:B------:R-:W-:Y:S02]  /*1120*/  SHF.R.U32.HI R16, RZ, R7, R16 ;  /* 0x00000007ff107219 */ /* 0x000fe40000011610 */
[----:B------:R-:W-:Y:S01]  /*1130*/  SEL R5, R14, R5, !P1 ;  /* 0x000000050e057207 */ /* 0x000fe20004800000 */
[----:B--2---:R-:W-:Y:S01]  /*1140*/  IMAD.HI.U32 R13, R11, R2, RZ ;  /* 0x000000020b0d7227 */ /* 0x004fe200078e00ff */
[----:B------:R-:W-:-:S03]  /*1150*/  SEL R16, R15, R16, !P2 ;  /* 0x000000100f107207 */ /* 0x000fc60005000000 */
[----:B------:R-:W-:Y:S01]  /*1160*/  IMAD.HI.U32 R6, R12, R2, RZ ;  /* 0x000000020c067227 */ /* 0x000fe200078e00ff */
[----:B------:R-:W-:-:S04]  /*1170*/  @P0 SHF.R.U32.HI R11, RZ, R3, R13 ;  /* 0x00000003ff0b0219 */ /* 0x000fc8000001160d */
[----:B------:R-:W-:Y:S01]  /*1180*/  @P0 SHF.R.U32.HI R12, RZ, R3, R6 ;  /* 0x00000003ff0c0219 */ /* 0x000fe20000011606 */
[----:B------:R-:W-:-:S04]  /*1190*/  IMAD R11, R11, R10, RZ ;  /* 0x0000000a0b0b7224 */ /* 0x000fc800078e02ff */
[----:B------:R-:W-:Y:S01]  /*11a0*/  IMAD R6, R12, R10, RZ ;  /* 0x0000000a0c067224 */ /* 0x000fe200078e02ff */
[----:B------:R-:W-:-:S04]  /*11b0*/  ISETP.GE.AND P1, PT, R5, R11, PT ;  /* 0x0000000b0500720c */ /* 0x000fc80003f26270 */
[----:B------:R-:W-:Y:S01]  /*11c0*/  ISETP.GE.OR P1, PT, R16, R6, P1 ;  /* 0x000000061000720c */ /* 0x000fe20000f26670 */
[----:B------:R-:W-:-:S05]  /*11d0*/  IMAD.HI.U32 R6, R5, R2, RZ ;  /* 0x0000000205067227 */ /* 0x000fca00078e00ff */
[----:B------:R-:W-:-:S04]  /*11e0*/  SHF.R.U32.HI R6, RZ, R3, R6 ;  /* 0x00000003ff067219 */ /* 0x000fc80000011606 */
[----:B------:R-:W-:-:S03]  /*11f0*/  SEL R6, R5, R6, !P0 ;  /* 0x0000000605067207 */ /* 0x000fc60004000000 */
[----:B------:R-:W-:Y:S01]  /*1200*/  @!P1 IMAD.HI.U32 R7, R16, R2, RZ ;  /* 0x0000000210079227 */ /* 0x000fe200078e00ff */
[----:B------:R-:W-:-:S04]  /*1210*/  IADD3 R2, PT, PT, -R6, RZ, RZ ;  /* 0x000000ff06027210 */ /* 0x000fc80007ffe1ff */
[----:B------:R-:W-:Y:S01]  /*1220*/  @!P1 SHF.R.U32.HI R3, RZ, R3, R7 ;  /* 0x00000003ff039219 */ /* 0x000fe20000011607 */
[----:B------:R-:W-:Y:S01]  /*1230*/  IMAD R2, R10, R2, R5 ;  /* 0x000000020a027224 */ /* 0x000fe200078e0205 */
[----:B------:R-:W-:Y:S02]  /*1240*/  IADD3 R7, PT, PT, -R5, RZ, RZ ;  /* 0x000000ff05077210 */ /* 0x000fe40007ffe1ff */
[----:B------:R-:W-:-:S03]  /*1250*/  @!P1 SEL R3, R16, R3, !P0 ;  /* 0x0000000310039207 */ /* 0x000fc60004000000 */
[----:B------:R-:W-:Y:S02]  /*1260*/  IMAD R7, R4, R7, R14 ;  /* 0x0000000704077224 */ /* 0x000fe400078e020e */
[--C-:B------:R-:W-:Y:S02]  /*1270*/  @!P1 IMAD.IADD R6, R6, 0x1, -R3.reuse ;  /* 0x0000000106069824 */ /* 0x100fe400078e0a03 */
[----:B------:R-:W-:Y:S01]  /*1280*/  @!P1 IMAD R3, R2, R12, R3 ;  /* 0x0000000c02039224 */ /* 0x000fe200078e0203 */
[----:B------:R-:W-:Y:S01]  /*1290*/  IADD3 R2, PT, PT, -R16, RZ, RZ ;  /* 0x000000ff10027210 */ /* 0x000fe20007ffe1ff */
[----:B------:R-:W-:Y:S02]  /*12a0*/  @!P1 IMAD R5, R6, R10, R16 ;  /* 0x0000000a06059224 */ /* 0x000fe400078e0210 */
[----:B------:R-:W-:Y:S02]  /*12b0*/  @!P1 IMAD.MOV.U32 R16, RZ, RZ, R3 ;  /* 0x000000ffff109224 */ /* 0x000fe400078e0003 */
[----:B------:R-:W-:-:S02]  /*12c0*/  IMAD R2, R9, R2, R15 ;  /* 0x0000000209027224 */ /* 0x000fc400078e020f */
[----:B------:R-:W-:Y:S02]  /*12d0*/  IMAD R14, R5, R4, R7 ;  /* 0x00000004050e7224 */ /* 0x000fe400078e0207 */
[----:B------:R-:W-:Y:S02]  /*12e0*/  IMAD R15, R16, R9, R2 ;  /* 0x00000009100f7224 */ /* 0x000fe400078e0202 */
.L_x_16:
[----:B------:R-:W1:Y:S01]  /*12f0*/  LDCU UR4, c[0x0][0xb30] ;  /* 0x00016600ff0477ac */ /* 0x000e620008000800 */
[----:B------:R-:W2:Y:S08]  /*1300*/  S2UR UR37, SR_CgaCtaId ;  /* 0x00000000002579c3 */ /* 0x000eb00000008800 */
[----:B------:R-:W3:Y:S01]  /*1310*/  LDC R72, c[0x0][0xb24] ;  /* 0x0002c900ff487b82 */ /* 0x000ee20000000800 */
[----:B-1----:R-:W-:-:S09]  /*1320*/  UISETP.NE.AND UP0, UPT, UR4, 0x1, UPT ;  /* 0x000000010400788c */ /* 0x002fd2000bf05270 */
[----:B--2---:R-:W-:Y:S05]  /*1330*/  BRA.U UP0, `(.L_x_17) ;  /* 0x0000000100407547 */ /* 0x004fea000b800000 */
[----:B------:R-:W1:Y:S08]  /*1340*/  LDC.64 R4, c[0x0][0xb10] ;  /* 0x0002c400ff047b82 */ /* 0x000e700000000a00 */
[----:B------:R-:W2:Y:S08]  /*1350*/  LDC.64 R2, c[0x0][0xb18] ;  /* 0x0002c600ff027b82 */ /* 0x000eb00000000a00 */
[----:B------:R-:W4:Y:S08]  /*1360*/  LDC R6, c[0x0][0xb20] ;  /* 0x0002c800ff067b82 */ /* 0x000f300000000800 */
[----:B------:R-:W3:Y:S01]  /*1370*/  LDC R7, c[0x0][0xb0c] ;  /* 0x0002c300ff077b82 */ /* 0x000ee20000000800 */
[----:B-1----:R-:W-:-:S05]  /*1380*/  IMAD.HI.U32 R4, R15, R4, RZ ;  /* 0x000000040f047227 */ /* 0x002fca00078e00ff */
[----:B------:R-:W-:Y:S01]  /*1390*/  SHF.R.U32.HI R4, RZ, R5, R4 ;  /* 0x00000005ff047219 */ /* 0x000fe20000011604 */
[----:B--2---:R-:W-:Y:S01]  /*13a0*/  IMAD.HI.U32 R3, R14, R3, RZ ;  /* 0x000000030e037227 */ /* 0x004fe200078e00ff */
[----:B------:R-:W-:-:S04]  /*13b0*/  ISETP.NE.AND P0, PT, R2, 0x1, PT ;  /* 0x000000010200780c */ /* 0x000fc80003f05270 */
[----:B----4-:R-:W-:-:S04]  /*13c0*/  SHF.R.U32.HI R3, RZ, R6, R3 ;  /* 0x00000006ff037219 */ /* 0x010fc80000011603 */
[----:B------:R-:W-:Y:S02]  /*13d0*/  SEL R3, R14, R3, !P0 ;  /* 0x000000030e037207 */ /* 0x000fe40004000000 */
[----:B---3--:R-:W-:-:S04]  /*13e0*/  ISETP.NE.AND P1, PT, R7, 0x1, PT ;  /* 0x000000010700780c */ /* 0x008fc80003f25270 */
[----:B------:R-:W-:-:S05]  /*13f0*/  SEL R4, R15, R4, !P1 ;  /* 0x000000040f047207 */ /* 0x000fca0004800000 */
[----:B------:R-:W-:Y:S02]  /*1400*/  IMAD.IADD R5, R3, 0x1, -R4 ;  /* 0x0000000103057824 */ /* 0x000fe400078e0a04 */
[----:B------:R-:W-:Y:S02]  /*1410*/  IMAD.IADD R3, R4, 0x1, -R3 ;  /* 0x0000000104037824 */ /* 0x000fe400078e0a03 */
[----:B------:R-:W-:Y:S02]  /*1420*/  IMAD R15, R5, R7, R15 ;  /* 0x00000007050f7224 */ /* 0x000fe400078e020f */
[----:B------:R-:W-:-:S07]  /*1430*/  IMAD R14, R3, R2, R14 ;  /* 0x00000002030e7224 */ /* 0x000fce00078e020e */
.L_x_17:
[----:B------:R-:W-:Y:S01]  /*1440*/  BAR.SYNC.DEFER_BLOCKING 0x0 ;  /* 0x0000000000007b1d */ /* 0x000fe20000010000 */
[----:B------:R-:W-:Y:S01]  /*1450*/  UISETP.NE.AND UP0, UPT, UR8, 0x2, UPT ;  /* 0x000000020800788c */ /* 0x000fe2000bf05270 */
[----:B------:R-:W-:Y:S02]  /*1460*/  ISETP.NE.OR P5, PT, R0, 0x2, !P5 ;  /* 0x000000020000780c */ /* 0x000fe40006fa5670 */
[----:B------:R-:W-:-:S06]  /*1470*/  LOP3.LUT R2, R187, 0x1f, RZ, 0xc0, !PT ;  /* 0x0000001fbb027812 */ /* 0x000fcc00078ec0ff */
[----:B------:R-:W-:Y:S05]  /*1480*/  BRA.U UP0, `(.L_x_18) ;  /* 0x0000001500747547 */ /* 0x000fea000b800000 */
[----:B------:R-:W1:Y:S01]  /*1490*/  LDCU UR13, c[0x0][0x38c] ;  /* 0x00007180ff0d77ac */ /* 0x000e620008000800 */
[----:B------:R-:W2:Y:S01]  /*14a0*/  LDC R8, c[0x0][0x370] ;  /* 0x0000dc00ff087b82 */ /* 0x000ea20000000800 */
[----:B------:R-:W-:Y:S01]  /*14b0*/  PLOP3.LUT P1, PT, PT, PT, UP1, 0x80, 0x8 ;  /* 0x000000000008781c */ /* 0x000fe20003f2f018 */
[----:B------:R-:W-:Y:S01]  /*14c0*/  IMAD.MOV.U32 R17, RZ, RZ, 0x1 ;  /* 0x00000001ff117424 */ /* 0x000fe200078e00ff */
[----:B------:R-:W-:Y:S01]  /*14d0*/  ISETP.EQ.OR P4, PT, R2, RZ, P5 ;  /* 0x000000ff0200720c */ /* 0x000fe20002f82670 */
[----:B------:R-:W-:Y:S01]  /*14e0*/  IMAD.MOV.U32 R16, RZ, RZ, RZ ;  /* 0x000000ffff107224 */ /* 0x000fe200078e00ff */
[----:B------:R-:W-:Y:S02]  /*14f0*/  PLOP3.LUT P1, PT, P1, PT, PT, 0x8, 0x80 ;  /* 0x000000000080781c */ /* 0x000fe40000f2e170 */
[----:B------:R-:W-:Y:S01]  /*1500*/  CS2R R12, SRZ ;  /* 0x00000000000c7805 */ /* 0x000fe2000001ff00 */
[----:B------:R-:W-:Y:S01]  /*1510*/  IMAD.MOV.U32 R11, RZ, RZ, 0x1 ;  /* 0x00000001ff0b7424 */ /* 0x000fe200078e00ff */
[----:B------:R-:W4:Y:S01]  /*1520*/  LDC R0, c[0x0][0x374] ;  /* 0x0000dd00ff007b82 */ /* 0x000f220000000800 */
[----:B------:R-:W2:Y:S01]  /*1530*/  LDCU.64 UR22, c[0x0][0x348] ;  /* 0x00006900ff1677ac */ /* 0x000ea20008000a00 */
[----:B------:R-:W-:Y:S01]  /*1540*/  UMOV UR6, URZ ;  /* 0x000000ff00067c82 */ /* 0x000fe20008000000 */
[----:B-1----:R-:W-:-:S04]  /*1550*/  UIADD3 UR5, UPT, UPT, UR13, 0x3f, URZ ;  /* 0x0000003f0d057890 */ /* 0x002fc8000fffe0ff */
[----:B------:R-:W-:-:S04]  /*1560*/  USHF.R.S32.HI UR4, URZ, 0x1f, UR5 ;  /* 0x0000001fff047899 */ /* 0x000fc80008011405 */
[----:B------:R-:W-:-:S04]  /*1570*/  ULEA.HI UR4, UR4, UR5, URZ, 0x6 ;  /* 0x0000000504047291 */ /* 0x000fc8000f8f30ff */
[----:B------:R-:W-:Y:S02]  /*1580*/  USHF.R.S32.HI UR15, URZ, 0x6, UR4 ;  /* 0x00000006ff0f7899 */ /* 0x000fe40008011404 */
[----:B------:R-:W-:Y:S02]  /*1590*/  UIADD3 UR4, UPT, UPT, UR13, -0x1, URZ ;  /* 0xffffffff0d047890 */ /* 0x000fe4000fffe0ff */
[----:B------:R-:W-:Y:S02]  /*15a0*/  UISETP.LT.U32.AND UP0, UPT, UR15, 0xc, UPT ;  /* 0x0000000c0f00788c */ /* 0x000fe4000bf01070 */
[----:B------:R-:W-:Y:S02]  /*15b0*/  UISETP.GE.U32.AND UP2, UPT, UR4, -0x7f, UPT ;  /* 0xffffff810400788c */ /* 0x000fe4000bf46070 */
[----:B------:R-:W-:Y:S02]  /*15c0*/  USEL UR14, UR15, 0xc, UP0 ;  /* 0x0000000c0f0e7887 */ /* 0x000fe40008000000 */
[----:B------:R-:W-:-:S02]  /*15d0*/  UIADD3 UR13, UPT, UPT, UR13, 0x7e, URZ ;  /* 0x0000007e0d0d7890 */ /* 0x000fc4000fffe0ff */
[----:B------:R-:W-:Y:S02]  /*15e0*/  UIADD3 UR5, UPT, UPT, UR14, -0x1, URZ ;  /* 0xffffffff0e057890 */ /* 0x000fe4000fffe0ff */
[----:B------:R-:W-:-:S03]  /*15f0*/  UIADD3 UR7, UPT, UPT, UR15, -UR14, URZ ;  /* 0x8000000e0f077290 */ /* 0x000fc6000fffe0ff */
[----:B------:R-:W-:-:S04]  /*1600*/  @UP2 UIADD3 UR5, UPT, UPT, UR14, URZ, URZ ;  /* 0x000000ff0e052290 */ /* 0x000fc8000fffe0ff */
[----:B--2---:R-:W-:-:S12]  /*1610*/  UIADD3 UR5, UPT, UPT, UR5, 0x1, URZ ;  /* 0x0000000105057890 */ /* 0x004fd8000fffe0ff */
.L_x_36:
[----:B------:R-:W-:Y:S01]  /*1620*/  UISETP.NE.AND UP0, UPT, UR37, URZ, UPT ;  /* 0x000000ff2500728c */ /* 0x000fe2000bf05270 */
[----:B------:R-:W1:Y:S08]  /*1630*/  S2UR UR37, SR_CgaCtaId ;  /* 0x00000000002579c3 */ /* 0x000e700000008800 */
[----:B------:R-:W-:Y:S05]  /*1640*/  BRA.U UP0, `(.L_x_19) ;  /* 0x0000000100347547 */ /* 0x000fea000b800000 */
[----:B------:R-:W2:Y:S01]  /*1650*/  S2R R2, SR_CgaCtaId ;  /* 0x0000000000027919 */ /* 0x000ea20000008800 */
[----:B------:R-:W-:-:S04]  /*1660*/  MOV R3, 0x400 ;  /* 0x0000040000037802 */ /* 0x000fc80000000f00 */
[----:B--2---:R-:W-:Y:S02]  /*1670*/  LEA R2, R2, R3, 0x18 ;  /* 0x0000000302027211 */ /* 0x004fe400078ec0ff */
[----:B------:R-:W-:-:S03]  /*1680*/  SHF.L.U32 R3, R11, 0x1f, RZ ;  /* 0x0000001f0b037819 */ /* 0x000fc600000006ff */
[----:B------:R-:W-:-:S04]  /*1690*/  IMAD R2, R12, 0x8, R2 ;  /* 0x000000080c027824 */ /* 0x000fc800078e0202 */
[----:B------:R-:W2:Y:S02]  /*16a0*/  SYNCS.PHASECHK.TRANS64.TRYWAIT P0, [R2+URZ+0x160], R3 ;  /* 0x00016003020075a7 */ /* 0x000ea400080011ff */
[----:B--2---:R-:W-:Y:S05]  /*16b0*/  @!P0 BRA `(.L_x_20) ;  /* 0x0000007000608947 */ /* 0x004fea0003800000 */
.L_x_116:
[----:B------:R-:W-:Y:S01]  /*16c0*/  VIADD R12, R12, 0x1 ;  /* 0x000000010c0c7836 */ /* 0x000fe20000000000 */
[----:B------:R2:W-:Y:S04]  /*16d0*/  SYNCS.ARRIVE.TRANS64.A1T0 RZ, [R2+URZ+0x150], RZ ;  /* 0x000150ff02ff79a7 */ /* 0x0005e800081000ff */
[----:B------:R-:W-:-:S04]  /*16e0*/  ISETP.NE.AND P0, PT, R12, 0x2, PT ;  /* 0x000000020c00780c */ /* 0x000fc80003f05270 */
[----:B------:R-:W-:Y:S02]  /*16f0*/  SEL R12, R12, RZ, P0 ;  /* 0x000000ff0c0c7207 */ /* 0x000fe40000000000 */
[----:B--2---:R-:W-:-:S04]  /*1700*/  SEL R2, RZ, 0x1, P0 ;  /* 0x00000001ff027807 */ /* 0x004fc80000000000 */
[----:B------:R-:W-:-:S07]  /*1710*/  LOP3.LUT R11, R11, R2, RZ, 0x3c, !PT ;  /* 0x000000020b0b7212 */ /* 0x000fce00078e3cff */
.L_x_19:
[----:B------:R-:W-:Y:S01]  /*1720*/  UMOV UR4, 0x400 ;  /* 0x0000040000047882 */ /* 0x000fe20000000000 */
[----:B------:R-:W-:Y:S01]  /*1730*/  SHF.L.U32 R2, R17, 0x1f, RZ ;  /* 0x0000001f11027819 */ /* 0x000fe200000006ff */
[----:B-1----:R-:W-:Y:S01]  /*1740*/  ULEA UR4, UR37, UR4, 0x18 ;  /* 0x0000000425047291 */ /* 0x002fe2000f8ec0ff */
[----:B------:R-:W-:Y:S01]  /*1750*/  R2UR UR35, R15 ;  /* 0x000000000f2372ca */ /* 0x000fe200000e0000 */
[----:B------:R-:W-:Y:S01]  /*1760*/  UISETP.GE.U32.AND UP0, UPT, UR13, 0x7f, UPT ;  /* 0x0000007f0d00788c */ /* 0x000fe2000bf06070 */
[----:B------:R-:W-:Y:S01]  /*1770*/  R2UR UR11, R14 ;  /* 0x000000000e0b72ca */ /* 0x000fe200000e0000 */
[----:B------:R-:W-:Y:S01]  /*1780*/  ULEA UR8, UR6, UR4, 0x3 ;  /* 0x0000000406087291 */ /* 0x000fe2000f8e18ff */
[----:B------:R-:W-:-:S08]  /*1790*/  UMOV UR24, URZ ;  /* 0x000000ff00187c82 */ /* 0x000fd00008000000 */
[----:B------:R1:W2:Y:S01]  /*17a0*/  SYNCS.PHASECHK.TRANS64.TRYWAIT P0, [UR8+0x60], R2 ;  /* 0x00006002ff0075a7 */ /* 0x0002a20008001108 */
[----:B------:R-:W-:Y:S02]  /*17b0*/  USHF.L.U32 UR35, UR35, 0x7, URZ ;  /* 0x0000000723237899 */ /* 0x000fe400080006ff */
[----:B------:R-:W-:Y:S01]  /*17c0*/  USHF.L.U32 UR11, UR11, 0x7, URZ ;  /* 0x000000070b0b7899 */ /* 0x000fe200080006ff */
[----:B------:R-:W-:Y:S11]  /*17d0*/  BRA.U !UP0, `(.L_x_21) ;  /* 0x0000000108a47547 */ /* 0x000ff6000b800000 */
[----:B------:R-:W-:Y:S01]  /*17e0*/  UMOV UR16, URZ ;  /* 0x000000ff00107c82 */ /* 0x000fe20008000000 */
[----:B------:R-:W-:-:S05]  /*17f0*/  UMOV UR17, UR6 ;  /* 0x0000000600117c82 */ /* 0x000fca0008000000 */
.L_x_26:
[----:B-1----:R-:W-:Y:S01]  /*1800*/  ULEA UR33, UR17, UR4, 0x3 ;  /* 0x0000000411217291 */ /* 0x002fe2000f8e18ff */
[----:B--2---:R-:W-:Y:S01]  /*1810*/  @!P5 MOV R3, 0x4000 ;  /* 0x000040000003d802 */ /* 0x004fe20000000f00 */
[----:B--2---:R-:W-:Y:S10]  /*1820*/  @P0 BRA `(.L_x_22) ;  /* 0x00000000000c0947 */ /* 0x004ff40003800000 */
[----:B------:R-:W-:-:S04]  /*1830*/  SHF.L.U32 R4, R17, 0x1f, RZ ;  /* 0x0000001f11047819 */ /* 0x000fc800000006ff */
[----:B------:R-:W2:Y:S02]  /*1840*/  SYNCS.PHASECHK.TRANS64.TRYWAIT P0, [UR33+0x60], R4 ;  /* 0x00006004ff0075a7 */ /* 0x000ea40008001121 */
[----:B--2---:R-:W-:Y:S05]  /*1850*/  @!P0 BRA `(.L_x_23) ;  /* 0x00000070000c8947 */ /* 0x004fea0003800000 */
.L_x_22:
[----:B------:R2:W-:Y:S01]  /*1860*/  @!P5 SYNCS.ARRIVE.TRANS64 RZ, [UR33], R3 ;  /* 0x00000003ffffd9a7 */ /* 0x0005e20008000021 */
[----:B------:R-:W-:Y:S04]  /*1870*/  BSSY.RECONVERGENT B0, `(.L_x_24) ;  /* 0x0000003000007945 */ /* 0x000fe80003800200 */
[----:B------:R-:W-:Y:S05]  /*1880*/  @P4 BRA `(.L_x_25) ;  /* 0x0000000000044947 */ /* 0x000fea0003800000 */
[----:B------:R-:W-:Y:S05]  /*1890*/  BPT.TRAP 0x1 ;  /* 0x000000040000795c */ /* 0x000fea0000300000 */
.L_x_25:
[----:B------:R-:W-:Y:S05]  /*18a0*/  BSYNC.RECONVERGENT B0 ;  /* 0x0000000000007941 */ /* 0x000fea0003800200 */
.L_x_24:
[----:B------:R-:W-:Y:S02]  /*18b0*/  UIADD3 UR6, UPT, UPT, UR17, 0x1, URZ ;  /* 0x0000000111067890 */ /* 0x000fe4000fffe0ff */
[----:B------:R-:W-:Y:S02]  /*18c0*/  UIADD3 UR26, UP1, UPT, UR22, 0x80, URZ ;  /* 0x00000080161a7890 */ /* 0x000fe4000ff3e0ff */
[----:B------:R-:W-:Y:S02]  /*18d0*/  UISETP.NE.AND UP0, UPT, UR6, 0xc, UPT ;  /* 0x0000000c0600788c */ /* 0x000fe4000bf05270 */
[----:B------:R-:W-:Y:S02]  /*18e0*/  USHF.L.U32 UR34, UR16, 0x6, URZ ;  /* 0x0000000610227899 */ /* 0x000fe400080006ff */
[----:B------:R-:W-:Y:S02]  /*18f0*/  USEL UR9, URZ, 0x1, UP0 ;  /* 0x00000001ff097887 */ /* 0x000fe40008000000 */
[----:B------:R-:W-:-:S02]  /*1900*/  USEL UR6, UR6, URZ, UP0 ;  /* 0x000000ff06067287 */ /* 0x000fc40008000000 */
[----:B------:R-:W-:Y:S02]  /*1910*/  UIADD3 UR20, UP0, UPT, UR22, 0x180, URZ ;  /* 0x0000018016147890 */ /* 0x000fe4000ff1e0ff */
[----:B------:R-:W-:Y:S01]  /*1920*/  ULEA UR8, UR6, UR4, 0x3 ;  /* 0x0000000406087291 */ /* 0x000fe2000f8e18ff */
[----:B------:R-:W-:Y:S01]  /*1930*/  LOP3.LUT R17, R17, UR9, RZ, 0x3c, !PT ;  /* 0x0000000911117c12 */ /* 0x000fe2000f8e3cff */
[----:B------:R-:W-:Y:S02]  /*1940*/  UIADD3.X UR27, UPT, UPT, URZ, UR23, URZ, UP1, !UPT ;  /* 0x00000017ff1b7290 */ /* 0x000fe40008ffe4ff */
[----:B------:R-:W-:Y:S01]  /*1950*/  UIADD3.X UR21, UPT, UPT, URZ, UR23, URZ, UP0, !UPT ;  /* 0x00000017ff157290 */ /* 0x000fe200087fe4ff */
[----:B-1----:R-:W-:Y:S01]  /*1960*/  SHF.L.U32 R2, R17, 0x1f, RZ ;  /* 0x0000001f11027819 */ /* 0x002fe200000006ff */
[----:B------:R-:W-:Y:S01]  /*1970*/  UMOV UR18, 0x0 ;  /* 0x0000000000127882 */ /* 0x000fe20000000000 */
[----:B------:R-:W-:Y:S01]  /*1980*/  UMOV UR19, 0x10000000 ;  /* 0x1000000000137882 */ /* 0x000fe20000000000 */
[----:B------:R-:W-:Y:S01]  /*1990*/  UMOV UR12, UR36 ;  /* 0x00000024000c7c82 */ /* 0x000fe20008000000 */
[----:B------:R1:W1:Y:S01]  /*19a0*/  SYNCS.PHASECHK.TRANS64.TRYWAIT P0, [UR8+0x60], R2 ;  /* 0x00006002ff0075a7 */ /* 0x0002620008001108 */
[----:B------:R-:W-:Y:S01]  /*19b0*/  ULEA UR8, UR17, UR4, 0xd ;  /* 0x0000000411087291 */ /* 0x000fe2000f8e68ff */
[----:B------:R-:W-:Y:S01]  /*19c0*/  UMOV UR9, UR33 ;  /* 0x0000002100097c82 */ /* 0x000fe20008000000 */
[----:B------:R-:W-:-:S02]  /*19d0*/  UMOV UR10, UR34 ;  /* 0x00000022000a7c82 */ /* 0x000fc40008000000 */
[----:B------:R-:W-:Y:S02]  /*19e0*/  UIADD3 UR32, UPT, UPT, UR8, 0x8400, URZ ;  /* 0x0000840008207890 */ /* 0x000fe4000fffe0ff */
[----:B------:R-:W-:Y:S02]  /*19f0*/  UIADD3 UR8, UPT, UPT, UR8, 0x20400, URZ ;  /* 0x0002040008087890 */ /* 0x000fe4000fffe0ff */
[----:B------:R-:W-:Y:S01]  /*1a00*/  UIADD3 UR16, UPT, UPT, UR16, 0x1, URZ ;  /* 0x0000000110107890 */ /* 0x000fe2000fffe0ff */
[----:B------:R-:W-:Y:S01]  /*1a10*/  UMOV UR24, UR5 ;  /* 0x0000000500187c82 */ /* 0x000fe20008000000 */
[----:B------:R-:W-:Y:S02]  /*1a20*/  UMOV UR17, UR6 ;  /* 0x0000000600117c82 */ /* 0x000fe40008000000 */
[----:B------:R-:W-:Y:S01]  /*1a30*/  UISETP.NE.AND UP0, UPT, UR16, UR5, UPT ;  /* 0x000000051000728c */ /* 0x000fe2000bf05270 */
[----:B------:R1:W-:Y:S02]  /*1a40*/  UTMALDG.3D [UR32], [UR26], desc[UR18] ;  /* 0x000012201a0075b4 */ /* 0x0003e40008011000 */
[----:B------:R1:W-:Y:S06]  /*1a50*/  UTMALDG.3D [UR8], [UR20], desc[UR18] ;  /* 0x00001208140075b4 */ /* 0x0003ec0008011000 */
[----:B------:R-:W-:Y:S05]  /*1a60*/  BRA.U UP0, `(.L_x_26) ;  /* 0xfffffffd00647547 */ /* 0x000fea000b83ffff */
.L_x_21:
[----:B-1----:R-:W-:Y:S01]  /*1a70*/  ULEA UR8, UR6, UR4, 0x3 ;  /* 0x0000000406087291 */ /* 0x002fe2000f8e18ff */
[----:B------:R-:W-:Y:S01]  /*1a80*/  SHF.L.U32 R2, R17, 0x1f, RZ ;  /* 0x0000001f11027819 */ /* 0x000fe200000006ff */
[----:B------:R-:W-:Y:S01]  /*1a90*/  @!P1 SYNCS.ARRIVE.TRANS64.A1T0 RZ, [UR4+0xe8], RZ ;  /* 0x0000e8ffffff99a7 */ /* 0x000fe20008100004 */
[----:B------:R-:W-:-:S06]  /*1aa0*/  UISETP.GT.AND UP0, UPT, UR15, UR14, UPT ;  /* 0x0000000e0f00728c */ /* 0x000fcc000bf04270 */
[----:B--2---:R1:W2:Y:S03]  /*1ab0*/  SYNCS.PHASECHK.TRANS64.TRYWAIT P0, [UR8+0x60], R2 ;  /* 0x00006002ff0075a7 */ /* 0x0042a60008001108 */
[----:B------:R-:W-:Y:S05]  /*1ac0*/  BRA.U !UP0, `(.L_x_27) ;  /* 0x0000000108a87547 */ /* 0x000fea000b800000 */
[----:B------:R-:W-:Y:S01]  /*1ad0*/  UIADD3 UR21, UPT, UPT, UR7, UR24, URZ ;  /* 0x0000001807157290 */ /* 0x000fe2000fffe0ff */
[----:B------:R-:W-:-:S11]  /*1ae0*/  UMOV UR25, UR6 ;  /* 0x0000000600197c82 */ /* 0x000fd60008000000 */
.L_x_32:
[----:B-1----:R-:W-:Y:S01]  /*1af0*/  ULEA UR17, UR25, UR4, 0x3 ;  /* 0x0000000419117291 */ /* 0x002fe2000f8e18ff */
[----:B--2---:R-:W-:Y:S01]  /*1b00*/  @!P5 MOV R3, 0x4000 ;  /* 0x000040000003d802 */ /* 0x004fe20000000f00 */
[----:B--2---:R-:W-:Y:S10]  /*1b10*/  @P0 BRA `(.L_x_28) ;  /* 0x00000000000c0947 */ /* 0x004ff40003800000 */
[----:B------:R-:W-:-:S04]  /*1b20*/  SHF.L.U32 R4, R17, 0x1f, RZ ;  /* 0x0000001f11047819 */ /* 0x000fc800000006ff */
[----:B------:R-:W2:Y:S02]  /*1b30*/  SYNCS.PHASECHK.TRANS64.TRYWAIT P0, [UR17+0x60], R4 ;  /* 0x00006004ff0075a7 */ /* 0x000ea40008001111 */
[----:B--2---:R-:W-:Y:S05]  /*1b40*/  @!P0 BRA `(.L_x_29) ;  /* 0x0000006c00688947 */ /* 0x004fea0003800000 */
.L_x_28:
[----:B------:R2:W-:Y:S01]  /*1b50*/  @!P5 SYNCS.ARRIVE.TRANS64 RZ, [UR17], R3 ;  /* 0x00000003ffffd9a7 */ /* 0x0005e20008000011 */
[----:B------:R-:W-:Y:S04]  /*1b60*/  BSSY.RECONVERGENT B0, `(.L_x_30) ;  /* 0x0000003000007945 */ /* 0x000fe80003800200 */
[----:B------:R-:W-:Y:S05]  /*1b70*/  @P4 BRA `(.L_x_31) ;  /* 0x0000000000044947 */ /* 0x000fea0003800000 */
[----:B------:R-:W-:Y:S05]  /*1b80*/  BPT.TRAP 0x1 ;  /* 0x000000040000795c */ /* 0x000fea0000300000 */
.L_x_31:
[----:B------:R-:W-:Y:S05]  /*1b90*/  BSYNC.RECONVERGENT B0 ;  /* 0x0000000000007941 */ /* 0x000fea0003800200 */
.L_x_30:
        /* <DEDUP_REMOVED lines=20> */
[----:B------:R-:W-:Y:S01]  /*1ce0*/  UIADD3 UR8, UPT, UPT, UR8, 0x20400, URZ ;  /* 0x0002040008087890 */ /* 0x000fe2000fffe0ff */
[----:B------:R-:W-:Y:S01]  /*1cf0*/  UMOV UR9, UR17 ;  /* 0x0000001100097c82 */ /* 0x000fe20008000000 */
[----:B------:R-:W-:Y:S01]  /*1d00*/  UMOV UR10, UR18 ;  /* 0x00000012000a7c82 */ /* 0x000fe20008000000 */
[----:B------:R-:W-:Y:S01]  /*1d10*/  UIADD3 UR24, UPT, UPT, UR24, 0x1, URZ ;  /* 0x0000000118187890 */ /* 0x000fe2000fffe0ff */
[----:B------:R-:W-:-:S03]  /*1d20*/  UMOV UR25, UR6 ;  /* 0x0000000600197c82 */ /* 0x000fc60008000000 */
[----:B------:R1:W-:Y:S01]  /*1d30*/  UTMALDG.3D [UR16], [UR30], desc[UR26] ;  /* 0x00001a101e0075b4 */ /* 0x0003e20008011000 */
[----:B------:R-:W-:Y:S01]  /*1d40*/  UISETP.NE.AND UP0, UPT, UR24, UR21, UPT ;  /* 0x000000151800728c */ /* 0x000fe2000bf05270 */
[----:B------:R1:W-:Y:S08]  /*1d50*/  UTMALDG.3D [UR8], [UR28], desc[UR26] ;  /* 0x00001a081c0075b4 */ /* 0x0003f00008011000 */
[----:B------:R-:W-:Y:S05]  /*1d60*/  BRA.U UP0, `(.L_x_32) ;  /* 0xfffffffd00607547 */ /* 0x000fea000b83ffff */
.L_x_27:
[C---:B-1----:R-:W-:Y:S01]  /*1d70*/  LEA R2, R16.reuse, UR4, 0x3 ;  /* 0x0000000410027c11 */ /* 0x042fe2000f8e18ff */
[----:B------:R-:W-:Y:S01]  /*1d80*/  NOP ;  /* 0x0000000000007918 */ /* 0x000fe20000000000 */
[----:B--2---:R-:W-:Y:S02]  /*1d90*/  SHF.L.U32 R3, R13, 0x1f, RZ ;  /* 0x0000001f0d037819 */ /* 0x004fe400000006ff */
[----:B------:R-:W-:Y:S02]  /*1da0*/  LEA R4, R16, UR4, 0x4 ;  /* 0x0000000410047c11 */ /* 0x000fe4000f8e20ff */
[----:B------:R-:W1:Y:S02]  /*1db0*/  SYNCS.PHASECHK.TRANS64.TRYWAIT P0, [R2+URZ+0xf0], R3 ;  /* 0x0000f003020075a7 */ /* 0x000e6400080011ff */
[----:B-1----:R-:W-:Y:S05]  /*1dc0*/  @!P0 BRA `(.L_x_33) ;  /* 0x0000006800e08947 */ /* 0x002fea0003800000 */
.L_x_119:
[----:B------:R-:W2:Y:S01]  /*1dd0*/  LDS.128 R4, [R4+0x180] ;  /* 0x0001800004047984 */ /* 0x000ea20000000c00 */
[----:B---3--:R-:W-:Y:S01]  /*1de0*/  ISETP.GE.AND P0, PT, R72, 0x1, PT ;  /* 0x000000014800780c */ /* 0x008fe20003f06270 */
[----:B-1----:R-:W-:Y:S01]  /*1df0*/  VIADD R2, R2, 0x100 ;  /* 0x0000010002027836 */ /* 0x002fe20000000000 */
[----:B------:R-:W-:Y:S01]  /*1e00*/  @!PT LDS RZ, [RZ] ;  /* 0x00000000fffff984 */ /* 0x000fe20000000800 */
[----:B------:R-:W-:Y:S01]  /*1e10*/  @!PT LDS RZ, [RZ] ;  /* 0x00000000fffff984 */ /* 0x000fe20000000800 */
[----:B------:R-:W-:Y:S01]  /*1e20*/  @!PT LDS RZ, [RZ] ;  /* 0x00000000fffff984 */ /* 0x000fe20000000800 */
[----:B------:R-:W-:Y:S01]  /*1e30*/  @!PT LDS RZ, [RZ] ;  /* 0x00000000fffff984 */ /* 0x000fe20000000800 */
[----:B------:R1:W-:Y:S06]  /*1e40*/  MEMBAR.ALL.CTA ;  /* 0x0000000000007992 */ /* 0x0003ec0000008000 */
[----:B-1----:R-:W1:Y:S01]  /*1e50*/  FENCE.VIEW.ASYNC.S ;  /* 0x00000000000073c6 */ /* 0x002e620000000000 */
[----:B------:R-:W-:-:S04]  /*1e60*/  PRMT R2, RZ, 0x654, R2 ;  /* 0x00000654ff027816 */ /* 0x000fc80000000002 */
[----:B-1----:R1:W-:Y:S01]  /*1e70*/  SYNCS.ARRIVE.TRANS64.RED.A1T0 RZ, [R2+URZ], RZ ;  /* 0x000000ff02ff79a7 */ /* 0x0023e200081004ff */
[----:B--2---:R-:W-:-:S13]  /*1e80*/  LOP3.LUT P2, RZ, R6, 0x1, RZ, 0xc0, !PT ;  /* 0x0000000106ff7812 */ /* 0x004fda000784c0ff */
[----:B------:R-:W-:Y:S01]  /*1e90*/  @P2 SHF.R.U32.HI R3, RZ, 0x10, R5 ;  /* 0x00000010ff032819 */ /* 0x000fe20000011605 */
[----:B------:R-:W-:Y:S01]  /*1ea0*/  VOTEU.ANY UP0, P2 ;  /* 0x0000000000ff7886 */ /* 0x000fe20001000100 */
[----:B------:R-:W-:Y:S02]  /*1eb0*/  @P2 MOV R10, R4 ;  /* 0x00000004000a2202 */ /* 0x000fe40000000f00 */
[----:B------:R-:W-:Y:S02]  /*1ec0*/  @P2 R2UR.BROADCAST UR8, R3 ;  /* 0x00000000030822ca */ /* 0x000fe400008e0000 */
[----:B------:R-:W-:-:S11]  /*1ed0*/  @P2 LOP3.LUT R9, R5, 0xffff, RZ, 0xc0, !PT ;  /* 0x0000ffff05092812 */ /* 0x000fd600078ec0ff */
[----:B------:R-:W-:Y:S01]  /*1ee0*/  @UP0 UMOV UR36, UR8 ;  /* 0x0000000800240c82 */ /* 0x000fe20008000000 */
[----:B-1----:R-:W-:Y:S05]  /*1ef0*/  @!P0 BRA `(.L_x_34) ;  /* 0x0000000000b88947 */ /* 0x002fea0003800000 */
[----:B------:R-:W4:Y:S01]  /*1f00*/  LDC.64 R4, c[0x0][0xb18] ;  /* 0x0002c600ff047b82 */ /* 0x000f220000000a00 */
[----:B------:R-:W-:-:S07]  /*1f10*/  ISETP.NE.AND P3, PT, R72, 0x1, PT ;  /* 0x000000014800780c */ /* 0x000fce0003f65270 */
[----:B------:R-:W1:Y:S08]  /*1f20*/  LDC.64 R6, c[0x0][0xb10] ;  /* 0x0002c400ff067b82 */ /* 0x000e700000000a00 */
[----:B------:R-:W2:Y:S08]  /*1f30*/  LDC R14, c[0x0][0xb20] ;  /* 0x0002c800ff0e7b82 */ /* 0x000eb00000000800 */
[----:B------:R-:W3:Y:S01]  /*1f40*/  LDC R15, c[0x0][0xb0c] ;  /* 0x0002c300ff0f7b82 */ /* 0x000ee20000000800 */
[----:B----4-:R-:W-:Y:S01]  /*1f50*/  IMAD.HI.U32 R19, R0, R5, RZ ;  /* 0x0000000500137227 */ /* 0x010fe200078e00ff */
[----:B------:R-:W-:-:S03]  /*1f60*/  ISETP.NE.AND P0, PT, R4, 0x1, PT ;  /* 0x000000010400780c */ /* 0x000fc60003f05270 */
[----:B------:R-:W-:-:S03]  /*1f70*/  IMAD.HI.U32 R5, R9, R5, RZ ;  /* 0x0000000509057227 */ /* 0x000fc600078e00ff */
[----:B------:R-:W4:Y:S01]  /*1f80*/  LDC.64 R2, c[0x0][0xb28] ;  /* 0x0002ca00ff027b82 */ /* 0x000f220000000a00 */
[----:B-1----:R-:W-:-:S04]  /*1f90*/  IMAD.HI.U32 R20, R8, R6, RZ ;  /* 0x0000000608147227 */ /* 0x002fc800078e00ff */
[----:B------:R-:W-:Y:S01]  /*1fa0*/  IMAD.HI.U32 R21, R10, R6, RZ ;  /* 0x000000060a157227 */ /* 0x000fe200078e00ff */
[----:B------:R-:W-:Y:S02]  /*1fb0*/  SHF.R.U32.HI R20, RZ, R7, R20 ;  /* 0x00000007ff147219 */ /* 0x000fe40000011614 */
[-C--:B--2---:R-:W-:Y:S02]  /*1fc0*/  SHF.R.U32.HI R19, RZ, R14.reuse, R19 ;  /* 0x0000000eff137219 */ /* 0x084fe40000011613 */
[----:B------:R-:W-:Y:S02]  /*1fd0*/  SHF.R.U32.HI R5, RZ, R14, R5 ;  /* 0x0000000eff057219 */ /* 0x000fe40000011605 */
[----:B------:R-:W-:Y:S02]  /*1fe0*/  SEL R19, R0, R19, !P0 ;  /* 0x0000001300137207 */ /* 0x000fe40004000000 */
[----:B------:R-:W-:Y:S02]  /*1ff0*/  SHF.R.U32.HI R21, RZ, R7, R21 ;  /* 0x00000007ff157219 */ /* 0x000fe40000011615 */
[----:B---3--:R-:W-:-:S02]  /*2000*/  ISETP.NE.AND P1, PT, R15, 0x1, PT ;  /* 0x000000010f00780c */ /* 0x008fc40003f25270 */
[----:B------:R-:W-:Y:S02]  /*2010*/  SEL R5, R9, R5, !P0 ;  /* 0x0000000509057207 */ /* 0x000fe40004000000 */
[----:B------:R-:W-:Y:S02]  /*2020*/  SEL R20, R8, R20, !P1 ;  /* 0x0000001408147207 */ /* 0x000fe40004800000 */
[----:B------:R-:W-:Y:S01]  /*2030*/  SEL R21, R10, R21, !P1 ;  /* 0x000000150a157207 */ /* 0x000fe20004800000 */
[----:B----4-:R-:W-:-:S04]  /*2040*/  IMAD.HI.U32 R18, R19, R2, RZ ;  /* 0x0000000213127227 */ /* 0x010fc800078e00ff */
        /* <DEDUP_REMOVED lines=10> */
[----:B------:R-:W-:-:S04]  /*20f0*/  @!P0 IMAD.HI.U32 R7, R21, R2, RZ ;  /* 0x0000000215078227 */ /* 0x000fc800078e00ff */
[----:B------:R-:W-:Y:S01]  /*2100*/  IMAD.MOV R2, RZ, RZ, -R6 ;  /* 0x000000ffff027224 */ /* 0x000fe200078e0a06 */
[----:B------:R-:W-:Y:S02]  /*2110*/  @!P0 SHF.R.U32.HI R3, RZ, R3, R7 ;  /* 0x00000003ff038219 */ /* 0x000fe40000011607 */
[----:B------:R-:W-:Y:S01]  /*2120*/  IADD3 R7, PT, PT, -R5, RZ, RZ ;  /* 0x000000ff05077210 */ /* 0x000fe20007ffe1ff */
[----:B------:R-:W-:Y:S01]  /*2130*/  IMAD R2, R72, R2, R5 ;  /* 0x0000000248027224 */ /* 0x000fe200078e0205 */
        /* <DEDUP_REMOVED lines=10> */
.L_x_34:
[----:B------:R-:W1:Y:S02]  /*21e0*/  LDCU UR8, c[0x0][0xb30] ;  /* 0x00016600ff0877ac */ /* 0x000e640008000800 */
[----:B-1----:R-:W-:-:S09]  /*21f0*/  UISETP.NE.AND UP0, UPT, UR8, 0x1, UPT ;  /* 0x000000010800788c */ /* 0x002fd2000bf05270 */
[----:B------:R-:W-:Y:S05]  /*2200*/  BRA.U UP0, `(.L_x_35) ;  /* 0x0000000100407547 */ /* 0x000fea000b800000 */
[----:B------:R-:W1:Y:S08]  /*2210*/  LDC.64 R4, c[0x0][0xb10] ;  /* 0x0002c400ff047b82 */ /* 0x000e700000000a00 */
[----:B------:R-:W2:Y:S08]  /*2220*/  LDC.64 R2, c[0x0][0xb18] ;  /* 0x0002c600ff027b82 */ /* 0x000eb00000000a00 */
[----:B------:R-:W3:Y:S08]  /*2230*/  LDC R6, c[0x0][0xb20] ;  /* 0x0002c800ff067b82 */ /* 0x000ef00000000800 */
[----:B------:R-:W4:Y:S01]  /*2240*/  LDC R7, c[0x0][0xb0c] ;  /* 0x0002c300ff077b82 */ /* 0x000f220000000800 */
[----:B-1----:R-:W-:-:S05]  /*2250*/  IMAD.HI.U32 R4, R10, R4, RZ ;  /* 0x000000040a047227 */ /* 0x002fca00078e00ff */
[----:B------:R-:W-:Y:S01]  /*2260*/  SHF.R.U32.HI R4, RZ, R5, R4 ;  /* 0x00000005ff047219 */ /* 0x000fe20000011604 */
[----:B--2---:R-:W-:Y:S01]  /*2270*/  IMAD.HI.U32 R3, R9, R3, RZ ;  /* 0x0000000309037227 */ /* 0x004fe200078e00ff */
[----:B------:R-:W-:-:S04]  /*2280*/  ISETP.NE.AND P0, PT, R2, 0x1, PT ;  /* 0x000000010200780c */ /* 0x000fc80003f05270 */
[----:B---3--:R-:W-:-:S04]  /*2290*/  SHF.R.U32.HI R3, RZ, R6, R3 ;  /* 0x00000006ff037219 */ /* 0x008fc80000011603 */
[----:B------:R-:W-:Y:S02]  /*22a0*/  SEL R3, R9, R3, !P0 ;  /* 0x0000000309037207 */ /* 0x000fe40004000000 */
[----:B----4-:R-:W-:-:S04]  /*22b0*/  ISETP.NE.AND P1, PT, R7, 0x1, PT ;  /* 0x000000010700780c */ /* 0x010fc80003f25270 */
[----:B------:R-:W-:-:S05]  /*22c0*/  SEL R4, R10, R4, !P1 ;  /* 0x000000040a047207 */ /* 0x000fca0004800000 */
[----:B------:R-:W-:Y:S02]  /*22d0*/  IMAD.IADD R5, R3, 0x1, -R4 ;  /* 0x0000000103057824 */ /* 0x000fe400078e0a04 */
[----:B------:R-:W-:Y:S02]  /*22e0*/  IMAD.IADD R3, R4, 0x1, -R3 ;  /* 0x0000000104037824 */ /* 0x000fe400078e0a03 */
[----:B------:R-:W-:Y:S02]  /*22f0*/  IMAD R10, R5, R7, R10 ;  /* 0x00000007050a7224 */ /* 0x000fe400078e020a */
[----:B------:R-:W-:-:S07]  /*2300*/  IMAD R9, R3, R2, R9 ;  /* 0x0000000203097224 */ /* 0x000fce00078e0209 */
.L_x_35:
[----:B------:R-:W-:Y:S01]  /*2310*/  VIADD R16, R16, 0x1 ;  /* 0x0000000110107836 */ /* 0x000fe20000000000 */
[----:B------:R-:W-:Y:S01]  /*2320*/  PLOP3.LUT P1, PT, PT, PT, PT, 0x80, 0x8 ;  /* 0x000000000008781c */ /* 0x000fe20003f2f070 */
[----:B------:R-:W-:Y:S02]  /*2330*/  IMAD.IADD R15, R10, 0x1, R169 ;  /* 0x000000010a0f7824 */ /* 0x000fe400078e02a9 */
[----:B------:R-:W-:Y:S01]  /*2340*/  IMAD.IADD R14, R9, 0x1, R168 ;  /* 0x00000001090e7824 */ /* 0x000fe200078e02a8 */
[----:B------:R-:W-:-:S04]  /*2350*/  ISETP.NE.AND P0, PT, R16, 0x2, PT ;  /* 0x000000021000780c */ /* 0x000fc80003f05270 */
[----:B------:R-:W-:Y:S02]  /*2360*/  SEL R2, RZ, 0x1, P0 ;  /* 0x00000001ff027807 */ /* 0x000fe40000000000 */
[----:B------:R-:W-:Y:S02]  /*2370*/  SEL R16, R16, RZ, P0 ;  /* 0x000000ff10107207 */ /* 0x000fe40000000000 */
[----:B------:R-:W-:Y:S01]  /*2380*/  LOP3.LUT R13, R13, R2, RZ, 0x3c, !PT ;  /* 0x000000020d0d7212 */ /* 0x000fe200078e3cff */
[----:B------:R-:W-:Y:S06]  /*2390*/  @P2 BRA `(.L_x_36) ;  /* 0xfffffff000a02947 */ /* 0x000fec000383ffff */
[----:B------:R-:W-:Y:S01]  /*23a0*/  UIADD3 UR4, UPT, UPT, UR4, 0x60, URZ ;  /* 0x0000006004047890 */ /* 0x000fe2000fffe0ff */
[----:B------:R-:W-:-:S03]  /*23b0*/  SHF.L.U32 R2, R17, 0x1f, RZ ;  /* 0x0000001f11027819 */ /* 0x000fc600000006ff */
[----:B------:R-:W-:-:S09]  /*23c0*/  ULEA UR5, UR6, UR4, 0x3 ;  /* 0x0000000406057291 */ /* 0x000fd2000f8e18ff */
[----:B------:R-:W1:Y:S02]  /*23d0*/  SYNCS.PHASECHK.TRANS64.TRYWAIT P0, [UR5], R2 ;  /* 0x00000002ff0075a7 */ /* 0x000e640008001105 */
[----:B-1----:R-:W-:Y:S05]  /*23e0*/  @!P0 BRA `(.L_x_37) ;  /* 0x00000064006c8947 */ /* 0x002fea0003800000 */
.L_x_121:
[----:B------:R-:W-:-:S04]  /*23f0*/  UIADD3 UR6, UPT, UPT, UR6, 0x1, URZ ;  /* 0x0000000106067890 */ /* 0x000fc8000fffe0ff */
[----:B------:R-:W-:-:S04]  /*2400*/  UISETP.NE.AND UP0, UPT, UR6, 0xc, UPT ;  /* 0x0000000c0600788c */ /* 0x000fc8000bf05270 */
[----:B------:R-:W-:Y:S02]  /*2410*/  USEL UR7, URZ, 0x1, UP0 ;  /* 0x00000001ff077887 */ /* 0x000fe40008000000 */
[----:B------:R-:W-:-:S04]  /*2420*/  USEL UR6, UR6, URZ, UP0 ;  /* 0x000000ff06067287 */ /* 0x000fc80008000000 */
[----:B------:R-:W-:Y:S01]  /*2430*/  ULEA UR5, UR6, UR4, 0x3 ;  /* 0x0000000406057291 */ /* 0x000fe2000f8e18ff */
[----:B-1----:R-:W-:-:S04]  /*2440*/  LOP3.LUT R2, R17, UR7, RZ, 0x3c, !PT ;  /* 0x0000000711027c12 */ /* 0x002fc8000f8e3cff */
[----:B------:R-:W-:-:S04]  /*2450*/  SHF.L.U32 R3, R2, 0x1f, RZ ;  /* 0x0000001f02037819 */ /* 0x000fc800000006ff */
[----:B------:R-:W1:Y:S02]  /*2460*/  SYNCS.PHASECHK.TRANS64.TRYWAIT P0, [UR5], R3 ;  /* 0x00000003ff0075a7 */ /* 0x000e640008001105 */
[----:B-1----:R-:W-:Y:S05]  /*2470*/  @!P0 BRA `(.L_x_38) ;  /* 0x0000006400608947 */ /* 0x002fea0003800000 */
.L_x_123:
[----:B------:R-:W-:-:S04]  /*2480*/  UIADD3 UR6, UPT, UPT, UR6, 0x1, URZ ;  /* 0x0000000106067890 */ /* 0x000fc8000fffe0ff */
[----:B------:R-:W-:-:S04]  /*2490*/  UISETP.NE.AND UP0, UPT, UR6, 0xc, UPT ;  /* 0x0000000c0600788c */ /* 0x000fc8000bf05270 */
[----:B------:R-:W-:Y:S02]  /*24a0*/  USEL UR7, URZ, 0x1, UP0 ;  /* 0x00000001ff077887 */ /* 0x000fe40008000000 */
[----:B------:R-:W-:-:S04]  /*24b0*/  USEL UR6, UR6, URZ, UP0 ;  /* 0x000000ff06067287 */ /* 0x000fc80008000000 */
[----:B------:R-:W-:Y:S01]  /*24c0*/  ULEA UR5, UR6, UR4, 0x3 ;  /* 0x0000000406057291 */ /* 0x000fe2000f8e18ff */
[----:B------:R-:W-:-:S04]  /*24d0*/  LOP3.LUT R2, R2, UR7, RZ, 0x3c, !PT ;  /* 0x0000000702027c12 */ /* 0x000fc8000f8e3cff */
[----:B-1----:R-:W-:-:S04]  /*24e0*/  SHF.L.U32 R3, R2, 0x1f, RZ ;  /* 0x0000001f02037819 */ /* 0x002fc800000006ff */
[----:B------:R-:W1:Y:S02]  /*24f0*/  SYNCS.PHASECHK.TRANS64.TRYWAIT P0, [UR5], R3 ;  /* 0x00000003ff0075a7 */ /* 0x000e640008001105 */
[----:B-1----:R-:W-:Y:S05]  /*2500*/  @!P0 BRA `(.L_x_39) ;  /* 0x0000006400548947 */ /* 0x002fea0003800000 */
.L_x_125:
        /* <DEDUP_REMOVED lines=9> */
.L_x_127:
        /* <DEDUP_REMOVED lines=9> */
.L_x_129:
        /* <DEDUP_REMOVED lines=9> */
.L_x_131:
        /* <DEDUP_REMOVED lines=9> */
.L_x_133:
        /* <DEDUP_REMOVED lines=9> */
.L_x_135:
        /* <DEDUP_REMOVED lines=9> */
.L_x_137:
        /* <DEDUP_REMOVED lines=9> */
.L_x_139:
        /* <DEDUP_REMOVED lines=9> */
.L_x_141:
[----:B------:R-:W-:-:S04]  /*2990*/  UIADD3 UR6, UPT, UPT, UR6, 0x1, URZ ;  /* 0x0000000106067890 */ /* 0x000fc8000fffe0ff */
[----:B------:R-:W-:-:S04]  /*29a0*/  UISETP.NE.AND UP0, UPT, UR6, 0xc, UPT ;  /* 0x0000000c0600788c */ /* 0x000fc8000bf05270 */
[----:B------:R-:W-:Y:S02]  /*29b0*/  USEL UR5, URZ, 0x1, UP0 ;  /* 0x00000001ff057887 */ /* 0x000fe40008000000 */
[----:B------:R-:W-:-:S04]  /*29c0*/  USEL UR6, UR6, URZ, UP0 ;  /* 0x000000ff06067287 */ /* 0x000fc80008000000 */
[----:B------:R-:W-:Y:S01]  /*29d0*/  ULEA UR6, UR6, UR4, 0x3 ;  /* 0x0000000406067291 */ /* 0x000fe2000f8e18ff */
[----:B------:R-:W-:-:S04]  /*29e0*/  LOP3.LUT R2, R2, UR5, RZ, 0x3c, !PT ;  /* 0x0000000502027c12 */ /* 0x000fc8000f8e3cff */
[----:B------:R-:W-:Y:S01]  /*29f0*/  SHF.L.U32 R2, R2, 0x1f, RZ ;  /* 0x0000001f02027819 */ /* 0x000fe200000006ff */
[----:B-1--4-:R-:W-:-:S07]  /*2a00*/  IMAD.U32 R0, RZ, RZ, UR6 ;  /* 0x00000006ff007e24 */ /* 0x012fce000f8e00ff */
.L_x_48:
[----:B-1----:R1:W2:Y:S02]  /*2a10*/  SYNCS.PHASECHK.TRANS64.TRYWAIT P0, [R0+URZ], R2 ;  /* 0x00000002000075a7 */ /* 0x0022a400080011ff */
[----:B--2---:R-:W-:Y:S05]  /*2a20*/  @!P0 NANOSLEEP.SYNCS 0x989680 ;  /* 0x009896800000895d */ /* 0x004fea0003900000 */
[----:B------:R-:W2:Y:S02]  /*2a30*/  @!P0 SYNCS.PHASECHK.TRANS64 P0, [R0+URZ], R2 ;  /* 0x00000002000085a7 */ /* 0x000ea400080010ff */
[----:B--2---:R-:W-:Y:S05]  /*2a40*/  @P0 EXIT ;  /* 0x000000000000094d */ /* 0x004fea0003800000 */
[----:B------:R-:W-:Y:S05]  /*2a50*/  BRA `(.L_x_48) ;  /* 0xfffffffc00ec7947 */ /* 0x000fea000383ffff */
.L_x_18:
[----:B------:R-:W-:-:S04]  /*2a60*/  UISETP.NE.AND UP0, UPT, UR37, URZ, UPT ;  /* 0x000000ff2500728c */ /* 0x000fc8000bf05270 */
[----:B------:R-:W-:-:S09]  /*2a70*/  UISETP.NE.OR UP0, UPT, UR8, 0x1, UP0 ;  /* 0x000000010800788c */ /* 0x000fd20008705670 */
[----:B------:R-:W-:Y:S05]  /*2a80*/  BRA.U UP0, `(.L_x_49) ;  /* 0x0000000500487547 */ /* 0x000fea000b800000 */
[----:B------:R-:W-:Y:S01]  /*2a90*/  ISETP.NE.AND P2, PT, R2, RZ, PT ;  /* 0x000000ff0200720c */ /* 0x000fe20003f45270 */
[----:B------:R-:W-:Y:S01]  /*2aa0*/  IMAD.MOV.U32 R12, RZ, RZ, 0x1 ;  /* 0x00000001ff0c7424 */ /* 0x000fe200078e00ff */
[----:B------:R-:W-:Y:S02]  /*2ab0*/  CS2R R10, SRZ ;  /* 0x00000000000a7805 */ /* 0x000fe4000001ff00 */
[----:B------:R-:W-:Y:S01]  /*2ac0*/  CS2R R8, SRZ ;  /* 0x0000000000087805 */ /* 0x000fe2000001ff00 */
[----:B------:R-:W-:Y:S01]  /*2ad0*/  UMOV UR4, 0x400 ;  /* 0x0000040000047882 */ /* 0x000fe20000000000 */
[----:B------:R-:W-:Y:S01]  /*2ae0*/  UMOV UR6, URZ ;  /* 0x000000ff00067c82 */ /* 0x000fe20008000000 */
[----:B------:R-:W-:-:S12]  /*2af0*/  ULEA UR37, UR37, UR4, 0x18 ;  /* 0x0000000425257291 */ /* 0x000fd8000f8ec0ff */
.L_x_53:
[----:B------:R-:W-:Y:S02]  /*2b00*/  LEA R0, R8, UR37, 0x3 ;  /* 0x0000002508007c11 */ /* 0x000fe4000f8e18ff */
[----:B------:R-:W-:-:S03]  /*2b10*/  SHF.L.U32 R4, R9, 0x1f, RZ ;  /* 0x0000001f09047819 */ /* 0x000fc600000006ff */
[----:B------:R-:W-:Y:S01]  /*2b20*/  VIADD R5, R0, 0x160 ;  /* 0x0000016000057836 */ /* 0x000fe20000000000 */
[----:B------:R-:W1:Y:S02]  /*2b30*/  SYNCS.PHASECHK.TRANS64.TRYWAIT P0, [R0+URZ+0x150], R4 ;  /* 0x00015004000075a7 */ /* 0x000e6400080011ff */
[----:B-1----:R-:W-:Y:S05]  /*2b40*/  @!P0 BRA `(.L_x_50) ;  /* 0x00000060009c8947 */ /* 0x002fea0003800000 */
.L_x_142:
[----:B------:R-:W-:Y:S01]  /*2b50*/  ULEA UR5, UR6, UR37, 0x3 ;  /* 0x0000002506057291 */ /* 0x000fe2000f8e18ff */
[----:B-1----:R-:W-:Y:S01]  /*2b60*/  PRMT R0, RZ, 0x654, R5 ;  /* 0x00000654ff007816 */ /* 0x002fe20000000005 */
[----:B------:R-:W-:Y:S01]  /*2b70*/  @!P2 IMAD.MOV.U32 R4, RZ, RZ, 0x10 ;  /* 0x00000010ff04a424 */ /* 0x000fe200078e00ff */
[----:B------:R-:W-:Y:S01]  /*2b80*/  SHF.L.U32 R5, R12, 0x1f, RZ ;  /* 0x0000001f0c057819 */ /* 0x000fe200000006ff */
[----:B------:R-:W-:Y:S01]  /*2b90*/  UIADD3 UR4, UPT, UPT, UR5, 0xf0, URZ ;  /* 0x000000f005047890 */ /* 0x000fe2000fffe0ff */
[----:B------:R1:W-:Y:S05]  /*2ba0*/  SYNCS.ARRIVE.TRANS64.RED.A1T0 RZ, [R0+URZ], RZ ;  /* 0x000000ff00ff79a7 */ /* 0x0003ea00081004ff */
[----:B------:R-:W-:Y:S01]  /*2bb0*/  IMAD.U32 R6, RZ, RZ, UR4 ;  /* 0x00000004ff067e24 */ /* 0x000fe2000f8e00ff */
[----:B------:R-:W2:Y:S04]  /*2bc0*/  SYNCS.PHASECHK.TRANS64.TRYWAIT P0, [UR5+0x100], R5 ;  /* 0x00010005ff0075a7 */ /* 0x000ea80008001105 */
[----:B------:R-:W-:Y:S01]  /*2bd0*/  PRMT R6, R2, 0x654, R6 ;  /* 0x0000065402067816 */ /* 0x000fe20000000006 */
[----:B-12---:R-:W-:Y:S06]  /*2be0*/  @!P0 BRA `(.L_x_51) ;  /* 0x0000006000888947 */ /* 0x006fec0003800000 */
.L_x_144:
[----:B------:R-:W-:Y:S01]  /*2bf0*/  ULEA UR4, UR6, UR37, 0x4 ;  /* 0x0000002506047291 */ /* 0x000fe2000f8e20ff */
[----:B------:R-:W-:Y:S01]  /*2c00*/  SEL R3, R6, R3, !P2 ;  /* 0x0000000306037207 */ /* 0x000fe20005000000 */
[----:B------:R-:W-:Y:S01]  /*2c10*/  UIADD3 UR5, UPT, UPT, UR5, 0xf0, URZ ;  /* 0x000000f005057890 */ /* 0x000fe2000fffe0ff */
[----:B-1----:R-:W-:Y:S01]  /*2c20*/  LEA R0, R11, UR37, 0x3 ;  /* 0x000000250b007c11 */ /* 0x002fe2000f8e18ff */
[----:B------:R-:W-:Y:S01]  /*2c30*/  UIADD3 UR4, UPT, UPT, UR4, 0x180, URZ ;  /* 0x0000018004047890 */ /* 0x000fe2000fffe0ff */
[----:B------:R1:W-:Y:S01]  /*2c40*/  @!P2 SYNCS.ARRIVE.TRANS64.RED RZ, [R3+URZ], R4 ;  /* 0x0000000403ffa9a7 */ /* 0x0003e200080004ff */
[----:B------:R-:W-:Y:S01]  /*2c50*/  UIADD3 UR6, UPT, UPT, UR6, 0x1, URZ ;  /* 0x0000000106067890 */ /* 0x000fe2000fffe0ff */
[----:B------:R-:W-:-:S03]  /*2c60*/  VIADD R8, R8, 0x1 ;  /* 0x0000000108087836 */ /* 0x000fc60000000000 */
[----:B------:R-:W-:Y:S02]  /*2c70*/  UISETP.NE.AND UP0, UPT, UR6, 0x2, UPT ;  /* 0x000000020600788c */ /* 0x000fe4000bf05270 */
[----:B------:R-:W-:Y:S01]  /*2c80*/  ISETP.NE.AND P0, PT, R8, 0x2, PT ;  /* 0x000000020800780c */ /* 0x000fe20003f05270 */
[----:B------:R-:W-:Y:S06]  /*2c90*/  UGETNEXTWORKID.BROADCAST [UR4], [UR5] ;  /* 0x00000000040073ca */ /* 0x000fec0008000100 */
[----:B------:R-:W-:Y:S02]  /*2ca0*/  USEL UR4, URZ, 0x1, UP0 ;  /* 0x00000001ff047887 */ /* 0x000fe40008000000 */
[----:B------:R-:W-:-:S04]  /*2cb0*/  USEL UR6, UR6, URZ, UP0 ;  /* 0x000000ff06067287 */ /* 0x000fc80008000000 */
[----:B------:R-:W-:Y:S02]  /*2cc0*/  LOP3.LUT R12, R12, UR4, RZ, 0x3c, !PT ;  /* 0x000000040c0c7c12 */ /* 0x000fe4000f8e3cff */
[----:B-1----:R-:W-:-:S04]  /*2cd0*/  SHF.L.U32 R4, R10, 0x1f, RZ ;  /* 0x0000001f0a047819 */ /* 0x002fc800000006ff */
[----:B------:R-:W1:Y:S02]  /*2ce0*/  SYNCS.PHASECHK.TRANS64.TRYWAIT P1, [R0+URZ+0xf0], R4 ;  /* 0x0000f004000075a7 */ /* 0x000e6400080211ff */
[----:B-1----:R-:W-:Y:S05]  /*2cf0*/  @!P1 BRA `(.L_x_52) ;  /* 0x00000060005c9947 */ /* 0x002fea0003800000 */
.L_x_145:
[C---:B-1----:R-:W-:Y:S01]  /*2d00*/  LEA R4, R11.reuse, UR37, 0x4 ;  /* 0x000000250b047c11 */ /* 0x042fe2000f8e20ff */
[----:B------:R-:W-:Y:S01]  /*2d10*/  VIADD R0, R0, 0x100 ;  /* 0x0000010000007836 */ /* 0x000fe20000000000 */
[----:B------:R-:W-:Y:S01]  /*2d20*/  SEL R8, R8, RZ, P0 ;  /* 0x000000ff08087207 */ /* 0x000fe20000000000 */
[----:B------:R-:W-:-:S03]  /*2d30*/  VIADD R11, R11, 0x1 ;  /* 0x000000010b0b7836 */ /* 0x000fc60000000000 */
[----:B------:R-:W1:Y:S01]  /*2d40*/  LDS.128 R4, [R4+0x180] ;  /* 0x0001800004047984 */ /* 0x000e620000000c00 */
[----:B------:R-:W-:Y:S02]  /*2d50*/  PRMT R0, RZ, 0x654, R0 ;  /* 0x00000654ff007816 */ /* 0x000fe40000000000 */
[C---:B------:R-:W-:Y:S01]  /*2d60*/  ISETP.NE.AND P1, PT, R11.reuse, 0x2, PT ;  /* 0x000000020b00780c */ /* 0x040fe20003f25270 */
[----:B------:R-:W-:Y:S01]  /*2d70*/  @!PT LDS RZ, [RZ] ;  /* 0x00000000fffff984 */ /* 0x000fe20000000800 */
[----:B------:R-:W-:Y:S01]  /*2d80*/  @!PT LDS RZ, [RZ] ;  /* 0x00000000fffff984 */ /* 0x000fe20000000800 */
[----:B------:R-:W-:Y:S01]  /*2d90*/  @!PT LDS RZ, [RZ] ;  /* 0x00000000fffff984 */ /* 0x000fe20000000800 */
[----:B------:R-:W-:Y:S01]  /*2da0*/  @!PT LDS RZ, [RZ] ;  /* 0x00000000fffff984 */ /* 0x000fe20000000800 */
[----:B------:R2:W-:Y:S06]  /*2db0*/  MEMBAR.ALL.CTA ;  /* 0x0000000000007992 */ /* 0x0005ec0000008000 */
[----:B--2---:R-:W2:Y:S01]  /*2dc0*/  FENCE.VIEW.ASYNC.S ;  /* 0x00000000000073c6 */ /* 0x004ea20000000000 */
[----:B------:R-:W-:Y:S01]  /*2dd0*/  SEL R11, R11, RZ, P1 ;  /* 0x000000ff0b0b7207 */ /* 0x000fe20000800000 */
[----:B--2---:R2:W-:Y:S01]  /*2de0*/  SYNCS.ARRIVE.TRANS64.RED.A1T0 RZ, [R0+URZ], RZ ;  /* 0x000000ff00ff79a7 */ /* 0x0045e200081004ff */
[----:B-1----:R-:W-:-:S02]  /*2df0*/  LOP3.LUT P3, RZ, R6, 0x1, RZ, 0xc0, !PT ;  /* 0x0000000106ff7812 */ /* 0x002fc4000786c0ff */
[----:B------:R-:W-:-:S04]  /*2e00*/  SEL R4, RZ, 0x1, P1 ;  /* 0x00000001ff047807 */ /* 0x000fc80000800000 */
[----:B------:R-:W-:Y:S02]  /*2e10*/  LOP3.LUT R10, R10, R4, RZ, 0x3c, !PT ;  /* 0x000000040a0a7212 */ /* 0x000fe400078e3cff */
[----:B--2---:R-:W-:-:S04]  /*2e20*/  SEL R0, RZ, 0x1, P0 ;  /* 0x00000001ff007807 */ /* 0x004fc80000000000 */
[----:B------:R-:W-:Y:S01]  /*2e30*/  LOP3.LUT R9, R9, R0, RZ, 0x3c, !PT ;  /* 0x0000000009097212 */ /* 0x000fe200078e3cff */
[----:B------:R-:W-:Y:S06]  /*2e40*/  @P3 BRA `(.L_x_53) ;  /* 0xfffffffc002c3947 */ /* 0x000fec000383ffff */
[----:B------:R-:W-:Y:S01]  /*2e50*/  ULEA UR5, UR6, UR37, 0x3 ;  /* 0x0000002506057291 */ /* 0x000fe2000f8e18ff */
[----:B------:R-:W-:-:S08]  /*2e60*/  SHF.L.U32 R2, R12, 0x1f, RZ ;  /* 0x0000001f0c027819 */ /* 0x000fd000000006ff */
[----:B------:R-:W1:Y:S02]  /*2e70*/  SYNCS.PHASECHK.TRANS64 P0, [UR5+0x100], R2 ;  /* 0x00010002ff0075a7 */ /* 0x000e640008001005 */
[----:B-1----:R-:W-:Y:S05]  /*2e80*/  @P0 BRA `(.L_x_54) ;  /* 0x0000000000080947 */ /* 0x002fea0003800000 */
[----:B------:R-:W1:Y:S02]  /*2e90*/  SYNCS.PHASECHK.TRANS64.TRYWAIT P0, [UR5+0x100], R2 ;  /* 0x00010002ff0075a7 */ /* 0x000e640008001105 */
[----:B-1----:R-:W-:Y:S05]  /*2ea0*/  @!P0 BRA `(.L_x_55) ;  /* 0x0000006000048947 */ /* 0x002fea0003800000 */
.L_x_54:
[----:B------:R-:W-:-:S04]  /*2eb0*/  UIADD3 UR4, UPT, UPT, UR6, 0x1, URZ ;  /* 0x0000000106047890 */ /* 0x000fc8000fffe0ff */
[----:B------:R-:W-:-:S04]  /*2ec0*/  UISETP.NE.AND UP0, UPT, UR4, 0x2, UPT ;  /* 0x000000020400788c */ /* 0x000fc8000bf05270 */
[----:B------:R-:W-:Y:S02]  /*2ed0*/  USEL UR7, URZ, 0x1, UP0 ;  /* 0x00000001ff077887 */ /* 0x000fe40008000000 */
[----:B------:R-:W-:-:S04]  /*2ee0*/  USEL UR4, UR4, URZ, UP0 ;  /* 0x000000ff04047287 */ /* 0x000fc80008000000 */
[----:B------:R-:W-:Y:S01]  /*2ef0*/  ULEA UR4, UR4, UR37, 0x3 ;  /* 0x0000002504047291 */ /* 0x000fe2000f8e18ff */
[----:B-1----:R-:W-:-:S04]  /*2f00*/  LOP3.LUT R2, R12, UR7, RZ, 0x3c, !PT ;  /* 0x000000070c027c12 */ /* 0x002fc8000f8e3cff */
[----:B------:R-:W-:-:S04]  /*2f10*/  SHF.L.U32 R0, R2, 0x1f, RZ ;  /* 0x0000001f02007819 */ /* 0x000fc800000006ff */
[----:B------:R-:W1:Y:S02]  /*2f20*/  SYNCS.PHASECHK.TRANS64 P0, [UR4+0x100], R0 ;  /* 0x00010000ff0075a7 */ /* 0x000e640008001004 */
[----:B-1----:R-:W-:Y:S05]  /*2f30*/  @P0 EXIT ;  /* 0x000000000000094d */ /* 0x002fea0003800000 */
[----:B------:R-:W-:Y:S02]  /*2f40*/  SHF.L.U32 R2, R2, 0x1f, RZ ;  /* 0x0000001f02027819 */ /* 0x000fe400000006ff */
[----:B------:R-:W-:-:S07]  /*2f50*/  MOV R0, UR4 ;  /* 0x0000000400007c02 */ /* 0x000fce0008000f00 */
.L_x_56:
[----:B-1----:R1:W2:Y:S02]  /*2f60*/  SYNCS.PHASECHK.TRANS64.TRYWAIT P0, [R0+URZ+0x100], R2 ;  /* 0x00010002000075a7 */ /* 0x0022a400080011ff */
[----:B--2---:R-:W-:Y:S05]  /*2f70*/  @!P0 NANOSLEEP.SYNCS 0x989680 ;  /* 0x009896800000895d */ /* 0x004fea0003900000 */
[----:B------:R-:W2:Y:S02]  /*2f80*/  @!P0 SYNCS.PHASECHK.TRANS64 P0, [R0+URZ+0x100], R2 ;  /* 0x00010002000085a7 */ /* 0x000ea400080010ff */
[----:B--2---:R-:W-:Y:S05]  /*2f90*/  @P0 EXIT ;  /* 0x000000000000094d */ /* 0x004fea0003800000 */
[----:B------:R-:W-:Y:S05]  /*2fa0*/  BRA `(.L_x_56) ;  /* 0xfffffffc00ec7947 */ /* 0x000fea000383ffff */
.L_x_49:
[----:B------:R-:W-:-:S09]  /*2fb0*/  UISETP.NE.AND UP0, UPT, UR8, URZ, UPT ;  /* 0x000000ff0800728c */ /* 0x000fd2000bf05270 */
[----:B------:R-:W-:Y:S05]  /*2fc0*/  BRA.U UP0, `(.L_x_57) ;  /* 0x0000000d007c7547 */ /* 0x000fea000b800000 */
[----:B------:R-:W-:Y:S01]  /*2fd0*/  UMOV UR4, 0x40 ;  /* 0x0000004000047882 */ /* 0x000fe20000000000 */
[----:B------:R-:W-:Y:S01]  /*2fe0*/  NOP ;  /* 0x0000000000007918 */ /* 0x000fe20000000000 */
[----:B------:R-:W-:Y:S01]  /*2ff0*/  ULEA UR4, UR37, UR4, 0x18 ;  /* 0x0000000425047291 */ /* 0x000fe2000f8ec0ff */
[----:B------:R-:W-:Y:S02]  /*3000*/  UMOV UR5, 0x400 ;  /* 0x0000040000057882 */ /* 0x000fe40000000000 */
[----:B------:R-:W-:-:S06]  /*3010*/  ULEA UR37, UR37, UR5, 0x18 ;  /* 0x0000000525257291 */ /* 0x000fcc000f8ec0ff */
[----:B------:R-:W1:Y:S02]  /*3020*/  LDS.U8 R0, [UR4+0x1c] ;  /* 0x00001c04ff007984 */ /* 0x000e640008000000 */
[----:B-1----:R-:W-:-:S13]  /*3030*/  ISETP.NE.AND P0, PT, R0, RZ, PT ;  /* 0x000000ff0000720c */ /* 0x002fda0003f05270 */
[----:B------:R-:W-:Y:S05]  /*3040*/  @P0 BRA `(.L_x_58) ;  /* 0x0000000000580947 */ /* 0x000fea0003800000 */
[----:B------:R-:W-:-:S13]  /*3050*/  ELECT P0, URZ, PT ;  /* 0x0000000000ff782f */ /* 0x000fda0003800000 */
[----:B------:R-:W-:Y:S05]  /*3060*/  @!P0 BRA `(.L_x_59) ;  /* 0x0000000000608947 */ /* 0x000fea0003800000 */
[----:B------:R-:W-:Y:S01]  /*3070*/  UMOV UR5, 0x10 ;  /* 0x0000001000057882 */ /* 0x000fe20000000000 */
[----:B------:R-:W-:Y:S01]  /*3080*/  HFMA2 R0, -RZ, RZ, 0, 5.9604644775390625e-08 ;  /* 0x00000001ff007431 */ /* 0x000fe200000001ff */
[----:B------:R-:W-:-:S03]  /*3090*/  MOV R2, 0xffff ;  /* 0x0000ffff00027802 */ /* 0x000fc60000000f00 */
[----:B------:R-:W-:Y:S04]  /*30a0*/  DEPBAR.LE SB1, 0x36 ;  /* 0x00009d800000791a */ /* 0x000fe80000000000 */
[----:B------:R-:W1:Y:S02]  /*30b0*/  UTCATOMSWS.FIND_AND_SET.ALIGN UP0, UR5, UR5 ;  /* 0x00000005000575e3 */ /* 0x000e640008000800 */
[----:B-1----:R-:W-:Y:S01]  /*30c0*/  MOV R3, UR5 ;  /* 0x0000000500037c02 */ /* 0x002fe20008000f00 */
[----:B------:R-:W-:Y:S06]  /*30d0*/  BRA.U UP0, `(.L_x_60) ;  /* 0x0000000100187547 */ /* 0x000fec000b800000 */
.L_x_61:
[----:B------:R-:W-:Y:S05]  /*30e0*/  NANOSLEEP 0x64 ;  /* 0x000000640000795d */ /* 0x000fea0003800000 */
[----:B------:R-:W-:-:S05]  /*30f0*/  UMOV UR5, 0x10 ;  /* 0x0000001000057882 */ /* 0x000fca0000000000 */
[----:B------:R-:W-:Y:S04]  /*3100*/  DEPBAR.LE SB1, 0x36 ;  /* 0x00009d800000791a */ /* 0x000fe80000000000 */
[----:B------:R-:W1:Y:S02]  /*3110*/  UTCATOMSWS.FIND_AND_SET.ALIGN UP0, UR5, UR5 ;  /* 0x00000005000575e3 */ /* 0x000e640008000800 */
[----:B-1----:R-:W-:Y:S01]  /*3120*/  MOV R3, UR5 ;  /* 0x0000000500037c02 */ /* 0x002fe20008000f00 */
[----:B------:R-:W-:Y:S05]  /*3130*/  BRA.U !UP0, `(.L_x_61) ;  /* 0xfffffffd08e87547 */ /* 0x000fea000b83ffff */
.L_x_60:
[-C--:B------:R-:W-:Y:S02]  /*3140*/  SHF.L.U32 R2, R2, R3.reuse, RZ ;  /* 0x0000000302027219 */ /* 0x080fe400000006ff */
[----:B------:R-:W-:Y:S01]  /*3150*/  SHF.L.U32 R0, R0, R3, RZ ;  /* 0x0000000300007219 */ /* 0x000fe200000006ff */
[----:B------:R-:W-:Y:S02]  /*3160*/  IMAD.SHL.U32 R3, R3, 0x20, RZ ;  /* 0x0000002003037824 */ /* 0x000fe400078e00ff */
[----:B------:R1:W-:Y:S04]  /*3170*/  ATOMS.OR RZ, [UR4+0x14], R2 ;  /* 0x00001402ffff798c */ /* 0x0003e8000b000004 */
[----:B------:R1:W-:Y:S04]  /*3180*/  ATOMS.OR RZ, [UR4+0x18], R0 ;  /* 0x00001800ffff798c */ /* 0x0003e8000b000004 */
[----:B------:R1:W-:Y:S01]  /*3190*/  STS [UR37+0x1a0], R3 ;  /* 0x0001a003ff007988 */ /* 0x0003e20008000825 */
[----:B------:R-:W-:Y:S05]  /*31a0*/  BRA `(.L_x_59) ;  /* 0x0000000000107947 */ /* 0x000fea0003800000 */
.L_x_58:
[----:B------:R-:W-:Y:S02]  /*31b0*/  MOV R0, 0xffffffff ;  /* 0xffffffff00007802 */ /* 0x000fe40000000f00 */
[----:B------:R-:W-:-:S03]  /*31c0*/  MOV R2, 0x31f0 ;  /* 0x000031f000027802 */ /* 0x000fc60000000f00 */
[----:B------:R1:W-:Y:S04]  /*31d0*/  STS [UR37+0x1a0], R0 ;  /* 0x0001a000ff007988 */ /* 0x0003e80008000825 */
[----:B-1-3-5:R-:W-:Y:S05]  /*31e0*/  CALL.REL.NOINC `($__internal_1_$__cuda_sm10x_tcgen05_guardrail_trap_phase_invalid_during_alloc) ;  /* 0x0000006000c07944 */ /* 0x02afea0003c00000 */
.L_x_59:
[----:B------:R-:W-:Y:S05]  /*31f0*/  WARPSYNC.ALL ;  /* 0x0000000000007948 */ /* 0x000fea0003800000 */
[----:B------:R-:W2:Y:S01]  /*3200*/  S2UR UR6, SR_CgaCtaId ;  /* 0x00000000000679c3 */ /* 0x000ea20000008800 */
[----:B------:R-:W-:Y:S01]  /*3210*/  UMOV UR4, 0x400 ;  /* 0x0000040000047882 */ /* 0x000fe20000000000 */
[----:B------:R-:W-:-:S06]  /*3220*/  NOP ;  /* 0x0000000000007918 */ /* 0x000fcc0000000000 */
[----:B------:R-:W-:Y:S06]  /*3230*/  BAR.ARV 0x6, 0xa0 ;  /* 0x0182800000007b1d */ /* 0x000fec0000002000 */
[----:B------:R-:W4:Y:S01]  /*3240*/  LDCU UR7, c[0x0][0x38c] ;  /* 0x00007180ff0777ac */ /* 0x000f220008000800 */
[----:B------:R-:W-:Y:S01]  /*3250*/  IMAD.MOV.U32 R11, RZ, RZ, 0x1 ;  /* 0x00000001ff0b7424 */ /* 0x000fe200078e00ff */
[----:B------:R-:W-:Y:S01]  /*3260*/  CS2R R8, SRZ ;  /* 0x0000000000087805 */ /* 0x000fe2000001ff00 */
[----:B------:R-:W-:Y:S01]  /*3270*/  IMAD.MOV.U32 R10, RZ, RZ, RZ ;  /* 0x000000ffff0a7224 */ /* 0x000fe200078e00ff */
[----:B------:R-:W-:Y:S01]  /*3280*/  UMOV UR18, URZ ;  /* 0x000000ff00127c82 */ /* 0x000fe20008000000 */
[----:B------:R-:W-:Y:S01]  /*3290*/  UMOV UR17, URZ ;  /* 0x000000ff00117c82 */ /* 0x000fe20008000000 */
[----:B------:R-:W-:Y:S01]  /*32a0*/  UMOV UR22, 0x0 ;  /* 0x0000000000167882 */ /* 0x000fe20000000000 */
[----:B------:R-:W-:Y:S01]  /*32b0*/  UMOV UR23, 0x8200010 ;  /* 0x0820001000177882 */ /* 0x000fe20000000000 */
[----:B------:R-:W-:Y:S01]  /*32c0*/  UMOV UR20, 0x0 ;  /* 0x0000000000147882 */ /* 0x000fe20000000000 */
[----:B------:R-:W-:Y:S01]  /*32d0*/  UMOV UR21, 0x8200010 ;  /* 0x0820001000157882 */ /* 0x000fe20000000000 */
[----:B--2---:R-:W-:Y:S01]  /*32e0*/  ULEA UR6, UR6, UR4, 0x18 ;  /* 0x0000000406067291 */ /* 0x004fe2000f8ec0ff */
[----:B------:R-:W2:Y:S03]  /*32f0*/  LDCU UR4, c[0x0][0x38c] ;  /* 0x00007180ff0477ac */ /* 0x000ea60008000800 */
[----:B------:R-:W-:-:S02]  /*3300*/  UIADD3 UR11, UPT, UPT, UR6, 0x8400, URZ ;  /* 0x00008400060b7890 */ /* 0x000fc4000fffe0ff */
[----:B----4-:R-:W-:-:S03]  /*3310*/  UIADD3 UR7, UPT, UPT, UR7, 0x3f, URZ ;  /* 0x0000003f07077890 */ /* 0x010fc6000fffe0ff */
[----:B-1----:R-:W1:Y:S01]  /*3320*/  LDS R0, [UR6+0x1a0] ;  /* 0x0001a006ff007984 */ /* 0x002e620008000800 */
[----:B------:R-:W-:Y:S02]  /*3330*/  UIADD3 UR12, UPT, UPT, UR6, 0x20400, URZ ;  /* 0x00020400060c7890 */ /* 0x000fe4000fffe0ff */
[----:B------:R-:W-:Y:S02]  /*3340*/  USHF.R.S32.HI UR5, URZ, 0x1f, UR7 ;  /* 0x0000001fff057899 */ /* 0x000fe40008011407 */
[----:B------:R-:W-:Y:S02]  /*3350*/  USHF.R.U32.HI UR11, URZ, 0x4, UR11 ;  /* 0x00000004ff0b7899 */ /* 0x000fe4000801160b */
[----:B------:R-:W-:Y:S02]  /*3360*/  ULEA.HI UR5, UR5, UR7, URZ, 0x6 ;  /* 0x0000000705057291 */ /* 0x000fe4000f8f30ff */
[----:B------:R-:W-:Y:S02]  /*3370*/  USHF.R.U32.HI UR12, URZ, 0x4, UR12 ;  /* 0x00000004ff0c7899 */ /* 0x000fe4000801160c */
[----:B------:R-:W-:-:S02]  /*3380*/  USHF.R.S32.HI UR5, URZ, 0x6, UR5 ;  /* 0x00000006ff057899 */ /* 0x000fc40008011405 */
[----:B------:R-:W-:Y:S02]  /*3390*/  ULOP3.LUT UR11, UR11, 0x3fff, URZ, 0xc0, !UPT ;  /* 0x00003fff0b0b7892 */ /* 0x000fe4000f8ec0ff */
[----:B------:R-:W-:Y:S02]  /*33a0*/  UISETP.LT.AND UP0, UPT, UR5, 0x1, UPT ;  /* 0x000000010500788c */ /* 0x000fe4000bf01270 */
[----:B------:R-:W-:Y:S02]  /*33b0*/  ULOP3.LUT UR12, UR12, 0x3fff, URZ, 0xc0, !UPT ;  /* 0x00003fff0c0c7892 */ /* 0x000fe4000f8ec0ff */
[----:B------:R-:W-:Y:S02]  /*33c0*/  USEL UR10, UR5, 0x1, !UP0 ;  /* 0x00000001050a7887 */ /* 0x000fe4000c000000 */
[----:B------:R-:W-:Y:S02]  /*33d0*/  ULOP3.LUT UR11, UR11, 0x10000, URZ, 0xfc, !UPT ;  /* 0x000100000b0b7892 */ /* 0x000fe4000f8efcff */
[----:B------:R-:W-:-:S02]  /*33e0*/  ULOP3.LUT UR12, UR12, 0x10000, URZ, 0xfc, !UPT ;  /* 0x000100000c0c7892 */ /* 0x000fc4000f8efcff */
[----:B------:R-:W-:Y:S02]  /*33f0*/  UIADD3 UR10, UPT, UPT, -UR10, URZ, URZ ;  /* 0x000000ff0a0a7290 */ /* 0x000fe4000fffe1ff */
[----:B--2---:R-:W-:Y:S01]  /*3400*/  UISETP.GE.AND UP3, UPT, UR4, 0x1, UPT ;  /* 0x000000010400788c */ /* 0x004fe2000bf66270 */
[----:B-1----:R-:W-:-:S15]  /*3410*/  R2UR UR19, R0 ;  /* 0x00000000001372ca */ /* 0x002fde00000e0000 */
.L_x_68:
[----:B------:R-:W-:Y:S02]  /*3420*/  LEA R0, R10, UR6, 0x3 ;  /* 0x000000060a007c11 */ /* 0x000fe4000f8e18ff */
[----:B------:R-:W-:Y:S02]  /*3430*/  SHF.L.U32 R2, R9, 0x1f, RZ ;  /* 0x0000001f09027819 */ /* 0x000fe400000006ff */
[----:B------:R-:W-:Y:S01]  /*3440*/  PLOP3.LUT P0, PT, PT, PT, UP3, 0x80, 0x8 ;  /* 0x000000000008781c */ /* 0x000fe20003f0f038 */
[----:B------:R-:W-:Y:S01]  /*3450*/  VIADD R3, R0, 0x100 ;  /* 0x0000010000037836 */ /* 0x000fe20000000000 */
[----:B-1----:R-:W1:Y:S02]  /*3460*/  SYNCS.PHASECHK.TRANS64.TRYWAIT P1, [R0+URZ+0xf0], R2 ;  /* 0x0000f002000075a7 */ /* 0x002e6400080211ff */
[----:B-1--4-:R-:W-:Y:S09]  /*3470*/  @!P1 BRA `(.L_x_62) ;  /* 0x0000005800a89947 */ /* 0x012ff20003800000 */
.L_x_147:
[----:B------:R-:W-:Y:S01]  /*3480*/  LEA R4, R10, UR6, 0x4 ;  /* 0x000000060a047c11 */ /* 0x000fe2000f8e20ff */
[----:B------:R-:W-:Y:S01]  /*3490*/  @UP3 ULEA UR4, UR17, UR6, 0x3 ;  /* 0x0000000611043291 */ /* 0x000fe2000f8e18ff */
[----:B------:R-:W-:Y:S01]  /*34a0*/  PLOP3.LUT P2, PT, PT, PT, PT, 0x80, 0x8 ;  /* 0x000000000008781c */ /* 0x000fe20003f4f070 */
[----:B------:R-:W-:Y:S01]  /*34b0*/  ULEA UR8, UR18, UR6, 0x3 ;  /* 0x0000000612087291 */ /* 0x000fe2000f8e18ff */
[----:B------:R-:W-:Y:S01]  /*34c0*/  PRMT R3, RZ, 0x654, R3 ;  /* 0x00000654ff037816 */ /* 0x000fe20000000003 */
[----:B------:R-:W-:Y:S01]  /*34d0*/  ULEA UR9, UR18, UR19, 0x7 ;  /* 0x0000001312097291 */ /* 0x000fe2000f8e38ff */
[----:B------:R-:W2:Y:S01]  /*34e0*/  LDS.128 R4, [R4+0x180] ;  /* 0x0001800004047984 */ /* 0x000ea20000000c00 */
[----:B-1----:R-:W-:Y:S02]  /*34f0*/  @P0 SHF.L.U32 R2, R8, 0x1f, RZ ;  /* 0x0000001f08020819 */ /* 0x002fe400000006ff */
[----:B------:R-:W-:Y:S01]  /*3500*/  SHF.L.U32 R0, R11, 0x1f, RZ ;  /* 0x0000001f0b007819 */ /* 0x000fe200000006ff */
[----:B------:R-:W-:Y:S01]  /*3510*/  @!PT LDS RZ, [RZ] ;  /* 0x00000000fffff984 */ /* 0x000fe20000000800 */
[----:B------:R-:W-:Y:S01]  /*3520*/  @!PT LDS RZ, [RZ] ;  /* 0x00000000fffff984 */ /* 0x000fe20000000800 */
[----:B------:R-:W-:Y:S01]  /*3530*/  @!PT LDS RZ, [RZ] ;  /* 0x00000000fffff984 */ /* 0x000fe20000000800 */
[----:B------:R-:W-:Y:S01]  /*3540*/  @!PT LDS RZ, [RZ] ;  /* 0x00000000fffff984 */ /* 0x000fe20000000800 */
[----:B------:R1:W-:Y:S06]  /*3550*/  MEMBAR.ALL.CTA ;  /* 0x0000000000007992 */ /* 0x0003ec0000008000 */
[----:B-1----:R-:W1:Y:S02]  /*3560*/  FENCE.VIEW.ASYNC.S ;  /* 0x00000000000073c6 */ /* 0x002e640000000000 */
[----:B-1----:R1:W-:Y:S01]  /*3570*/  SYNCS.ARRIVE.TRANS64.RED.A1T0 RZ, [R3+URZ], RZ ;  /* 0x000000ff03ff79a7 */ /* 0x0023e200081004ff */
[----:B------:R1:W4:Y:S01]  /*3580*/  @P0 SYNCS.PHASECHK.TRANS64.TRYWAIT P2, [UR4], R2 ;  /* 0x00000002ff0005a7 */ /* 0x0003220008041104 */
[----:B--2---:R-:W-:Y:S01]  /*3590*/  LOP3.LUT P1, RZ, R6, 0x1, RZ, 0xc0, !PT ;  /* 0x0000000106ff7812 */ /* 0x004fe2000782c0ff */
[----:B------:R-:W2:Y:S02]  /*35a0*/  SYNCS.PHASECHK.TRANS64.TRYWAIT P0, [UR8+0x130], R0 ;  /* 0x00013000ff0075a7 */ /* 0x000ea40008001108 */
[----:B-12-4-:R-:W-:Y:S10]  /*35b0*/  @!P0 BRA `(.L_x_63) ;  /* 0x00000058006c8947 */ /* 0x016ff40003800000 */
.L_x_149:
[----:B------:R-:W-:Y:S01]  /*35c0*/  IADD3 R10, PT, PT, R10, 0x1, RZ ;  /* 0x000000010a0a7810 */ /* 0x000fe20007ffe0ff */
[----:B------:R-:W-:Y:S06]  /*35d0*/  BRA.U !UP3, `(.L_x_64) ;  /* 0x000000010b987547 */ /* 0x000fec000b800000 */
[----:B------:R-:W-:Y:S01]  /*35e0*/  UPLOP3.LUT UP4, UPT, UPT, UPT, UPT, 0x40, 0x4 ;  /* 0x000000000004789c */ /* 0x000fe20003f8e870 */
[----:B------:R-:W-:Y:S01]  /*35f0*/  UMOV UR16, UR10 ;  /* 0x0000000a00107c82 */ /* 0x000fe20008000000 */
[----:B------:R-:W-:Y:S01]  /*3600*/  UMOV UR15, UR5 ;  /* 0x00000005000f7c82 */ /* 0x000fe20008000000 */
[----:B------:R-:W-:-:S08]  /*3610*/  UMOV UR14, UR17 ;  /* 0x00000011000e7c82 */ /* 0x000fd00008000000 */
.L_x_67:
[----:B------:R-:W-:Y:S02]  /*3620*/  UIADD3 UR16, UPT, UPT, UR16, 0x1, URZ ;  /* 0x0000000110107890 */ /* 0x000fe4000fffe0ff */
[----:B--2---:R-:W-:Y:S02]  /*3630*/  ULEA UR7, UR14, UR6, 0x3 ;  /* 0x000000060e077291 */ /* 0x004fe4000f8e18ff */
[----:B------:R-:W-:Y:S01]  /*3640*/  UISETP.NE.AND UP0, UPT, UR16, URZ, UPT ;  /* 0x000000ff1000728c */ /* 0x000fe2000bf05270 */
[----:B----4-:R-:W-:Y:S10]  /*3650*/  @P2 BRA `(.L_x_65) ;  /* 0x00000000000c2947 */ /* 0x010ff40003800000 */
[----:B-1----:R-:W-:Y:S04]  /*3660*/  SHF.L.U32 R2, R8, 0x1f, RZ ;  /* 0x0000001f08027819 */ /* 0x002fe800000006ff */
[----:B------:R-:W1:Y:S02]  /*3670*/  SYNCS.PHASECHK.TRANS64.TRYWAIT P0, [UR7], R2 ;  /* 0x00000002ff0075a7 */ /* 0x000e640008001107 */
[----:B-1----:R-:W-:Y:S05]  /*3680*/  @!P0 BRA `(.L_x_66) ;  /* 0x0000005800508947 */ /* 0x002fea0003800000 */
.L_x_65:
[----:B------:R-:W-:Y:S01]  /*3690*/  UISETP.NE.AND UP1, UPT, UR15, 0x1, UPT ;  /* 0x000000010f00788c */ /* 0x000fe2000bf25270 */
[----:B------:R-:W-:Y:S01]  /*36a0*/  PLOP3.LUT P2, PT, PT, PT, PT, 0x80, 0x8 ;  /* 0x000000000008781c */ /* 0x000fe20003f4f070 */
[----:B------:R-:W-:Y:S02]  /*36b0*/  UIADD3 UR17, UPT, UPT, UR14, 0x1, URZ ;  /* 0x000000010e117890 */ /* 0x000fe4000fffe0ff */
[----:B------:R-:W-:Y:S02]  /*36c0*/  ULEA UR24, UR14, UR12, 0x9 ;  /* 0x0000000c0e187291 */ /* 0x000fe4000f8e48ff */
[----:B------:R-:W-:Y:S01]  /*36d0*/  UISETP.NE.AND UP2, UPT, UR17, 0xc, UPT ;  /* 0x0000000c1100788c */ /* 0x000fe2000bf45270 */
[----:B------:R-:W-:Y:S01]  /*36e0*/  PLOP3.LUT P0, PT, PT, PT, UP1, 0x80, 0x8 ;  /* 0x000000000008781c */ /* 0x000fe20003f0f018 */
[----:B------:R-:W-:Y:S02]  /*36f0*/  ULEA UR26, UR14, UR11, 0x9 ;  /* 0x0000000b0e1a7291 */ /* 0x000fe4000f8e48ff */
[----:B------:R-:W-:Y:S02]  /*3700*/  USEL UR13, URZ, 0x1, UP2 ;  /* 0x00000001ff0d7887 */ /* 0x000fe40009000000 */
[----:B------:R-:W-:Y:S02]  /*3710*/  USEL UR17, UR17, URZ, UP2 ;  /* 0x000000ff11117287 */ /* 0x000fe40009000000 */
[----:B------:R-:W-:Y:S02]  /*3720*/  UIADD3 UR30, UPT, UPT, UR24, 0x2, URZ ;  /* 0x00000002181e7890 */ /* 0x000fe4000fffe0ff */
[----:B------:R-:W-:Y:S01]  /*3730*/  @UP1 ULEA UR4, UR17, UR6, 0x3 ;  /* 0x0000000611041291 */ /* 0x000fe2000f8e18ff */
[----:B------:R-:W-:Y:S01]  /*3740*/  LOP3.LUT R8, R8, UR13, RZ, 0x3c, !PT ;  /* 0x0000000d08087c12 */ /* 0x000fe2000f8e3cff */
[----:B------:R-:W-:Y:S02]  /*3750*/  UIADD3 UR28, UPT, UPT, UR26, 0x2, URZ ;  /* 0x000000021a1c7890 */ /* 0x000fe4000fffe0ff */
[----:B------:R-:W-:Y:S01]  /*3760*/  UIADD3 UR7, UPT, UPT, UR7, 0x60, URZ ;  /* 0x0000006007077890 */ /* 0x000fe2000fffe0ff */
[----:B-1----:R-:W-:Y:S01]  /*3770*/  @P0 SHF.L.U32 R0, R8, 0x1f, RZ ;  /* 0x0000001f08000819 */ /* 0x002fe200000006ff */
[----:B------:R-:W-:Y:S01]  /*3780*/  UMOV UR25, 0x80004020 ;  /* 0x8000402000197882 */ /* 0x000fe20000000000 */
[----:B------:R-:W-:Y:S01]  /*3790*/  UMOV UR27, 0x80004020 ;  /* 0x80004020001b7882 */ /* 0x000fe20000000000 */
[----:B------:R-:W-:Y:S01]  /*37a0*/  UMOV UR31, 0x80004020 ;  /* 0x80004020001f7882 */ /* 0x000fe20000000000 */
[----:B------:R2:W4:Y:S01]  /*37b0*/  @P0 SYNCS.PHASECHK.TRANS64.TRYWAIT P2, [UR4], R0 ;  /* 0x00000000ff0005a7 */ /* 0x0005220008041104 */
[----:B------:R-:W-:Y:S01]  /*37c0*/  UIADD3 UR15, UPT, UPT, UR15, -0x1, URZ ;  /* 0xffffffff0f0f7890 */ /* 0x000fe2000fffe0ff */
[----:B------:R2:W-:Y:S01]  /*37d0*/  UTCQMMA gdesc[UR26], gdesc[UR24], tmem[UR9], tmem[UR22], idesc[UR23], UP4 ;  /* 0x00ff16181a0075ea */ /* 0x0005e2000a000309 */
[----:B------:R-:W-:Y:S01]  /*37e0*/  UPLOP3.LUT UP4, UPT, UPT, UPT, UPT, 0x80, 0x8 ;  /* 0x000000000008789c */ /* 0x000fe20003f8f070 */
[----:B------:R-:W-:Y:S01]  /*37f0*/  UMOV UR29, 0x80004020 ;  /* 0x80004020001d7882 */ /* 0x000fe20000000000 */
[----:B------:R-:W-:Y:S01]  /*3800*/  UMOV UR14, UR17 ;  /* 0x00000011000e7c82 */ /* 0x000fe20008000000 */
[----:B------:R2:W-:Y:S01]  /*3810*/  UTCQMMA gdesc[UR28], gdesc[UR30], tmem[UR9], tmem[UR20], idesc[UR21], UPT ;  /* 0x00ff141e1c0075ea */ /* 0x0005e2000b800309 */
[----:B------:R2:W-:Y:S01]  /*3820*/  UTCBAR [UR7], URZ ;  /* 0x000000ff070073e9 */ /* 0x0005e200080000ff */
[----:B------:R-:W-:Y:S06]  /*3830*/  BRA.U UP0, `(.L_x_67) ;  /* 0xfffffffd00787547 */ /* 0x000fec000b83ffff */
.L_x_64:
[----:B------:R-:W-:Y:S01]  /*3840*/  UIADD3 UR18, UPT, UPT, UR18, 0x1, URZ ;  /* 0x0000000112127890 */ /* 0x000fe2000fffe0ff */
[C---:B------:R-:W-:Y:S01]  /*3850*/  ISETP.NE.AND P0, PT, R10.reuse, 0x2, PT ;  /* 0x000000020a00780c */ /* 0x040fe20003f05270 */
[----:B------:R-:W-:Y:S02]  /*3860*/  UIADD3 UR8, UPT, UPT, UR8, 0x110, URZ ;  /* 0x0000011008087890 */ /* 0x000fe4000fffe0ff */
[----:B------:R-:W-:Y:S01]  /*3870*/  UISETP.NE.AND UP0, UPT, UR18, 0x4, UPT ;  /* 0x000000041200788c */ /* 0x000fe2000bf05270 */
[----:B-12---:R-:W-:Y:S02]  /*3880*/  SEL R0, RZ, 0x1, P0 ;  /* 0x00000001ff007807 */ /* 0x006fe40000000000 */
[----:B------:R-:W-:Y:S01]  /*3890*/  SEL R10, R10, RZ, P0 ;  /* 0x000000ff0a0a7207 */ /* 0x000fe20000000000 */
[----:B------:R-:W-:Y:S01]  /*38a0*/  USEL UR4, URZ, 0x1, UP0 ;  /* 0x00000001ff047887 */ /* 0x000fe20008000000 */
[----:B------:R-:W-:Y:S01]  /*38b0*/  LOP3.LUT R9, R9, R0, RZ, 0x3c, !PT ;  /* 0x0000000009097212 */ /* 0x000fe200078e3cff */
[----:B------:R-:W-:Y:S01]  /*38c0*/  USEL UR18, UR18, URZ, UP0 ;  /* 0x000000ff12127287 */ /* 0x000fe20008000000 */
[----:B------:R1:W-:Y:S03]  /*38d0*/  UTCBAR [UR8], URZ ;  /* 0x000000ff080073e9 */ /* 0x0003e600080000ff */
[----:B------:R-:W-:Y:S01]  /*38e0*/  LOP3.LUT R11, R11, UR4, RZ, 0x3c, !PT ;  /* 0x000000040b0b7c12 */ /* 0x000fe2000f8e3cff */
[----:B------:R-:W-:Y:S07]  /*38f0*/  @P1 BRA `(.L_x_68) ;  /* 0xfffffff800c81947 */ /* 0x000fee000383ffff */
[----:B------:R-:W2:Y:S01]  /*3900*/  S2UR UR4, SR_CgaCtaId ;  /* 0x00000000000479c3 */ /* 0x000ea20000008800 */
[----:B------:R-:W-:Y:S01]  /*3910*/  ELECT P0, URZ, PT ;  /* 0x0000000000ff782f */ /* 0x000fe20003800000 */
[----:B------:R-:W-:Y:S01]  /*3920*/  IMAD.MOV.U32 R0, RZ, RZ, 0x1 ;  /* 0x00000001ff007424 */ /* 0x000fe200078e00ff */
[----:B------:R-:W-:Y:S01]  /*3930*/  UIADD3 UR6, UPT, UPT, UR6, 0x130, URZ ;  /* 0x0000013006067890 */ /* 0x000fe2000fffe0ff */
[----:B------:R-:W-:Y:S01]  /*3940*/  SHF.L.U32 R2, R11, 0x1f, RZ ;  /* 0x0000001f0b027819 */ /* 0x000fe200000006ff */
[----:B------:R-:W-:-:S03]  /*3950*/  UMOV UR5, 0x40 ;  /* 0x0000004000057882 */ /* 0x000fc60000000000 */
[----:B------:R-:W-:Y:S01]  /*3960*/  UVIRTCOUNT.DEALLOC.SMPOOL 0x80 ;  /* 0x000000800000784c */ /* 0x000fe20000000000 */
[----:B--2---:R-:W-:Y:S02]  /*3970*/  ULEA UR4, UR4, UR5, 0x18 ;  /* 0x0000000504047291 */ /* 0x004fe4000f8ec0ff */
[----:B------:R-:W-:-:S07]  /*3980*/  ULEA UR5, UR18, UR6, 0x3 ;  /* 0x0000000612057291 */ /* 0x000fce000f8e18ff */
[----:B------:R2:W-:Y:S02]  /*3990*/  @P0 STS.U8 [UR4+0x1c], R0 ;  /* 0x00001c00ff000988 */ /* 0x0005e40008000004 */
[----:B------:R-:W3:Y:S02]  /*39a0*/  SYNCS.PHASECHK.TRANS64.TRYWAIT P0, [UR5], R2 ;  /* 0x00000002ff0075a7 */ /* 0x000ee40008001105 */
[----:B--23--:R-:W-:Y:S05]  /*39b0*/  @!P0 BRA `(.L_x_69) ;  /* 0x00000054009c8947 */ /* 0x00cfea0003800000 */
.L_x_152:
[----:B------:R-:W-:-:S04]  /*39c0*/  UIADD3 UR7, UPT, UPT, UR18, 0x1, URZ ;  /* 0x0000000112077890 */ /* 0x000fc8000fffe0ff */
[----:B------:R-:W-:-:S04]  /*39d0*/  UISETP.NE.AND UP0, UPT, UR7, 0x4, UPT ;  /* 0x000000040700788c */ /* 0x000fc8000bf05270 */
[----:B-1----:R-:W-:Y:S02]  /*39e0*/  USEL UR8, URZ, 0x1, UP0 ;  /* 0x00000001ff087887 */ /* 0x002fe40008000000 */
[----:B------:R-:W-:-:S04]  /*39f0*/  USEL UR7, UR7, URZ, UP0 ;  /* 0x000000ff07077287 */ /* 0x000fc80008000000 */
[----:B------:R-:W-:Y:S01]  /*3a00*/  ULEA UR5, UR7, UR6, 0x3 ;  /* 0x0000000607057291 */ /* 0x000fe2000f8e18ff */
[----:B--2---:R-:W-:-:S04]  /*3a10*/  LOP3.LUT R2, R11, UR8, RZ, 0x3c, !PT ;  /* 0x000000080b027c12 */ /* 0x004fc8000f8e3cff */
[----:B------:R-:W-:-:S04]  /*3a20*/  SHF.L.U32 R3, R2, 0x1f, RZ ;  /* 0x0000001f02037819 */ /* 0x000fc800000006ff */
[----:B------:R-:W1:Y:S02]  /*3a30*/  SYNCS.PHASECHK.TRANS64.TRYWAIT P0, [UR5], R3 ;  /* 0x00000003ff0075a7 */ /* 0x000e640008001105 */
[----:B-1----:R-:W-:Y:S05]  /*3a40*/  @!P0 BRA `(.L_x_70) ;  /* 0x0000005400908947 */ /* 0x002fea0003800000 */
.L_x_154:
        /* <DEDUP_REMOVED lines=9> */
.L_x_156:
[----:B------:R-:W-:-:S04]  /*3ae0*/  UIADD3 UR7, UPT, UPT, UR7, 0x1, URZ ;  /* 0x0000000107077890 */ /* 0x000fc8000fffe0ff */
[----:B------:R-:W-:-:S04]  /*3af0*/  UISETP.NE.AND UP0, UPT, UR7, 0x4, UPT ;  /* 0x000000040700788c */ /* 0x000fc8000bf05270 */
[----:B------:R-:W-:Y:S02]  /*3b00*/  USEL UR5, URZ, 0x1, UP0 ;  /* 0x00000001ff057887 */ /* 0x000fe40008000000 */
[----:B------:R-:W-:-:S04]  /*3b10*/  USEL UR7, UR7, URZ, UP0 ;  /* 0x000000ff07077287 */ /* 0x000fc80008000000 */
[----:B------:R-:W-:Y:S01]  /*3b20*/  ULEA UR7, UR7, UR6, 0x3 ;  /* 0x0000000607077291 */ /* 0x000fe2000f8e18ff */
[----:B------:R-:W-:-:S04]  /*3b30*/  LOP3.LUT R2, R2, UR5, RZ, 0x3c, !PT ;  /* 0x0000000502027c12 */ /* 0x000fc8000f8e3cff */
[----:B------:R-:W-:-:S04]  /*3b40*/  SHF.L.U32 R2, R2, 0x1f, RZ ;  /* 0x0000001f02027819 */ /* 0x000fc800000006ff */
[----:B------:R-:W2:Y:S02]  /*3b50*/  SYNCS.PHASECHK.TRANS64.TRYWAIT P0, [UR7], R2 ;  /* 0x00000002ff0075a7 */ /* 0x000ea40008001107 */
[----:B--2---:R-:W-:Y:S05]  /*3b60*/  @!P0 BRA `(.L_x_72) ;  /* 0x0000005400788947 */ /* 0x004fea0003800000 */
.L_x_158:
[----:B------:R-:W-:Y:S01]  /*3b70*/  NOP ;  /* 0x0000000000007918 */ /* 0x000fe20000000000 */
[----:B-1----:R-:W1:Y:S01]  /*3b80*/  LDS R0, [UR4+0x14] ;  /* 0x00001404ff007984 */ /* 0x002e620008000800 */
[----:B------:R-:W-:Y:S01]  /*3b90*/  ULOP3.LUT UR6, UR19, 0xffff, URZ, 0xc0, !UPT ;  /* 0x0000ffff13067892 */ /* 0x000fe2000f8ec0ff */
[----:B------:R-:W-:Y:S01]  /*3ba0*/  UMOV UR8, 0xffff ;  /* 0x0000ffff00087882 */ /* 0x000fe20000000000 */
[----:B------:R-:W-:Y:S02]  /*3bb0*/  UMOV UR5, 0x1 ;  /* 0x0000000100057882 */ /* 0x000fe40000000000 */
[----:B------:R-:W-:-:S04]  /*3bc0*/  USHF.R.U32.HI UR6, URZ, 0x5, UR6 ;  /* 0x00000005ff067899 */ /* 0x000fc80008011606 */
[----:B------:R-:W-:Y:S02]  /*3bd0*/  USHF.L.U32 UR8, UR8, UR6, URZ ;  /* 0x0000000608087299 */ /* 0x000fe400080006ff */
[----:B------:R-:W-:-:S04]  /*3be0*/  USHF.L.U32 UR5, UR5, UR6, URZ ;  /* 0x0000000605057299 */ /* 0x000fc800080006ff */
[----:B-1----:R-:W-:-:S04]  /*3bf0*/  LOP3.LUT R0, R0, UR8, RZ, 0xc0, !PT ;  /* 0x0000000800007c12 */ /* 0x002fc8000f8ec0ff */
[----:B------:R-:W-:-:S13]  /*3c00*/  ISETP.NE.AND P0, PT, R0, UR8, PT ;  /* 0x0000000800007c0c */ /* 0x000fda000bf05270 */
[----:B------:R-:W-:Y:S05]  /*3c10*/  @P0 BRA `(.L_x_73) ;  /* 0x0000000000580947 */ /* 0x000fea0003800000 */
[----:B------:R-:W1:Y:S02]  /*3c20*/  LDS R0, [UR4+0x18] ;  /* 0x00001804ff007984 */ /* 0x000e640008000800 */
[----:B-1----:R-:W-:-:S04]  /*3c30*/  LOP3.LUT R0, R0, UR5, RZ, 0xc0, !PT ;  /* 0x0000000500007c12 */ /* 0x002fc8000f8ec0ff */
[----:B------:R-:W-:-:S13]  /*3c40*/  ISETP.NE.AND P0, PT, R0, UR5, PT ;  /* 0x0000000500007c0c */ /* 0x000fda000bf05270 */
[----:B------:R-:W-:Y:S05]  /*3c50*/  @P0 BRA `(.L_x_74) ;  /* 0x00000000003c0947 */ /* 0x000fea0003800000 */
[----:B------:R-:W1:Y:S01]  /*3c60*/  S2R R2, SR_LANEID ;  /* 0x0000000000027919 */ /* 0x000e620000000000 */
[----:B------:R-:W-:Y:S01]  /*3c70*/  ULOP3.LUT UR8, URZ, UR8, URZ, 0x33, !UPT ;  /* 0x00000008ff087292 */ /* 0x000fe2000f8e33ff */
[----:B------:R-:W-:Y:S02]  /*3c80*/  VOTEU.ANY UR7, UPT, PT ;  /* 0x0000000000077886 */ /* 0x000fe400038e0100 */
[----:B------:R-:W-:-:S03]  /*3c90*/  UFLO.U32 UR7, UR7 ;  /* 0x00000007000772bd */ /* 0x000fc600080e0000 */
[----:B------:R-:W-:-:S04]  /*3ca0*/  IMAD.U32 R0, RZ, RZ, UR8 ;  /* 0x00000008ff007e24 */ /* 0x000fc8000f8e00ff */
[----:B------:R2:W3:Y:S02]  /*3cb0*/  REDUX UR6, R0 ;  /* 0x00000000000673c4 */ /* 0x0004e40000000000 */
[----:B------:R1:W-:Y:S02]  /*3cc0*/  UTCATOMSWS.AND URZ, UR8 ;  /* 0x0000000800ff79e3 */ /* 0x0003e40008000000 */
[----:B-1----:R-:W-:Y:S02]  /*3cd0*/  ISETP.EQ.U32.AND P0, PT, R2, UR7, PT ;  /* 0x0000000702007c0c */ /* 0x002fe4000bf02070 */
[----:B--2---:R-:W-:Y:S02]  /*3ce0*/  LOP3.LUT R0, RZ, UR5, RZ, 0x33, !PT ;  /* 0x00000005ff007c12 */ /* 0x004fe4000f8e33ff */
[----:B---3--:R-:W-:Y:S02]  /*3cf0*/  MOV R2, UR6 ;  /* 0x0000000600027c02 */ /* 0x008fe40008000f00 */
[----:B------:R-:W1:Y:S07]  /*3d00*/  REDUX UR5, R0 ;  /* 0x00000000000573c4 */ /* 0x000e6e0000000000 */
[----:B------:R2:W-:Y:S01]  /*3d10*/  @P0 ATOMS.AND RZ, [UR4+0x14], R2 ;  /* 0x00001402ffff098c */ /* 0x0005e2000a800004 */
[----:B-1----:R-:W-:-:S05]  /*3d20*/  IMAD.U32 R0, RZ, RZ, UR5 ;  /* 0x00000005ff007e24 */ /* 0x002fca000f8e00ff */
[----:B------:R2:W-:Y:S01]  /*3d30*/  @P0 ATOMS.AND RZ, [UR4+0x18], R0 ;  /* 0x00001800ffff098c */ /* 0x0005e2000a800004 */
[----:B------:R-:W-:Y:S05]  /*3d40*/  BRA `(.L_x_75) ;  /* 0x0000000000147947 */ /* 0x000fea0003800000 */
.L_x_74:
[----:B------:R-:W-:Y:S02]  /*3d50*/  MOV R2, 0x3d70 ;  /* 0x00003d7000027802 */ /* 0x000fe40000000f00 */
[----:B----45:R-:W-:Y:S05]  /*3d60*/  CALL.REL.NOINC `($__internal_0_$__cuda_sm10x_tcgen05_guardrail_trap_col_being_dealloced_not_returned_by_alloc) ;  /* 0x0000005400d47944 */ /* 0x030fea0003c00000 */
[----:B------:R-:W-:Y:S05]  /*3d70*/  BRA `(.L_x_75) ;  /* 0x0000000000087947 */ /* 0x000fea0003800000 */
.L_x_73:
[----:B------:R-:W-:Y:S02]  /*3d80*/  MOV R2, 0x3da0 ;  /* 0x00003da000027802 */ /* 0x000fe40000000f00 */
[----:B----45:R-:W-:Y:S05]  /*3d90*/  CALL.REL.NOINC `($__internal_2_$__cuda_sm10x_tcgen05_guardrail_trap_unallocated_columns_being_dealloced) ;  /* 0x0000005400e07944 */ /* 0x030fea0003c00000 */
.L_x_75:
[----:B------:R-:W-:Y:S01]  /*3da0*/  NOP ;  /* 0x0000000000007918 */ /* 0x000fe20000000000 */
[----:B------:R-:W-:Y:S05]  /*3db0*/  EXIT ;  /* 0x000000000000794d */ /* 0x000fea0003800000 */
.L_x_57:
[----:B------:R-:W-:-:S09]  /*3dc0*/  UISETP.NE.OR UP1, UPT, UR8, 0x3, !UP1 ;  /* 0x000000030800788c */ /* 0x000fd2000cf25670 */
[----:B------:R-:W-:Y:S05]  /*3dd0*/  BRA.U UP1, `(.L_x_76) ;  /* 0x0000000d013c7547 */ /* 0x000fea000b800000 */
[----:B------:R-:W1:Y:S01]  /*3de0*/  LDCU.64 UR6, c[0x0][0x888] ;  /* 0x00011100ff0677ac */ /* 0x000e620008000a00 */
[----:B------:R-:W2:Y:S01]  /*3df0*/  LDC R0, c[0x0][0xb30] ;  /* 0x0002cc00ff007b82 */ /* 0x000ea20000000800 */
[----:B------:R-:W-:Y:S02]  /*3e00*/  HFMA2 R27, -RZ, RZ, 0, 0 ;  /* 0x00000000ff1b7431 */ /* 0x000fe400000001ff */
[----:B------:R-:W-:Y:S01]  /*3e10*/  IMAD.MOV.U32 R29, RZ, RZ, 0x1 ;  /* 0x00000001ff1d7424 */ /* 0x000fe200078e00ff */
[----:B------:R-:W4:Y:S01]  /*3e20*/  LDCU.64 UR4, c[0x0][0x890] ;  /* 0x00011200ff0477ac */ /* 0x000f220008000a00 */
[----:B------:R-:W-:Y:S01]  /*3e30*/  IMAD.MOV.U32 R28, RZ, RZ, RZ ;  /* 0x000000ffff1c7224 */ /* 0x000fe200078e00ff */
[----:B------:R-:W-:Y:S01]  /*3e40*/  MOV R25, 0x2000 ;  /* 0x0000200000197802 */ /* 0x000fe20000000f00 */
[----:B------:R-:W-:Y:S01]  /*3e50*/  UPLOP3.LUT UP0, UPT, UPT, UPT, UPT, 0x40, 0x4 ;  /* 0x000000000004789c */ /* 0x000fe20003f0e870 */
[----:B------:R-:W3:Y:S08]  /*3e60*/  LDC R24, c[0x0][0x370] ;  /* 0x0000dc00ff187b82 */ /* 0x000ef00000000800 */
[----:B------:R-:W3:Y:S01]  /*3e70*/  LDC R3, c[0x0][0xb0c] ;  /* 0x0002c300ff037b82 */ /* 0x000ee20000000800 */
[----:B-1----:R-:W-:-:S03]  /*3e80*/  UISETP.NE.U32.AND UP1, UPT, UR6, URZ, UPT ;  /* 0x000000ff0600728c */ /* 0x002fc6000bf25070 */
[----:B------:R-:W-:Y:S01]  /*3e90*/  UMOV UR6, 0x400 ;  /* 0x0000040000067882 */ /* 0x000fe20000000000 */
[----:B------:R-:W-:Y:S02]  /*3ea0*/  UISETP.NE.AND.EX UP1, UPT, UR7, URZ, UPT, UP1 ;  /* 0x000000ff0700728c */ /* 0x000fe4000bf25310 */
[----:B------:R-:W-:Y:S01]  /*3eb0*/  ULEA UR6, UR37, UR6, 0x18 ;  /* 0x0000000625067291 */ /* 0x000fe2000f8ec0ff */
[----:B------:R-:W1:Y:S01]  /*3ec0*/  LDC R18, c[0x0][0xb20] ;  /* 0x0002c800ff127b82 */ /* 0x000e620000000800 */
[----:B----4-:R-:W-:Y:S01]  /*3ed0*/  UISETP.NE.U32.AND UP2, UPT, UR4, URZ, UPT ;  /* 0x000000ff0400728c */ /* 0x010fe2000bf45070 */
[----:B--2---:R-:W-:Y:S01]  /*3ee0*/  ISETP.NE.AND P1, PT, R0, 0x1, PT ;  /* 0x000000010000780c */ /* 0x004fe20003f25270 */
[----:B------:R-:W-:Y:S02]  /*3ef0*/  UIADD3 UR7, UPT, UPT, UR6, 0xc8, URZ ;  /* 0x000000c806077890 */ /* 0x000fe4000fffe0ff */
[----:B------:R-:W-:Y:S02]  /*3f00*/  UIADD3 UR17, UPT, UPT, UR6, 0xc0, URZ ;  /* 0x000000c006117890 */ /* 0x000fe4000fffe0ff */
[----:B------:R-:W-:Y:S01]  /*3f10*/  UPRMT UR7, UR37, 0x654, UR7 ;  /* 0x0000065425077896 */ /* 0x000fe20008000007 */
[----:B------:R-:W2:Y:S01]  /*3f20*/  LDC.64 R30, c[0x0][0x348] ;  /* 0x0000d200ff1e7b82 */ /* 0x000ea20000000a00 */
[----:B------:R-:W-:-:S07]  /*3f30*/  UISETP.NE.AND.EX UP2, UPT, UR5, URZ, UPT, UP2 ;  /* 0x000000ff0500728c */ /* 0x000fce000bf45320 */
[----:B------:R-:W4:Y:S08]  /*3f40*/  LDC.64 R16, c[0x0][0xb10] ;  /* 0x0002c400ff107b82 */ /* 0x000f300000000a00 */
[----:B------:R-:W1:Y:S08]  /*3f50*/  LDC.64 R6, c[0x0][0xb18] ;  /* 0x0002c600ff067b82 */ /* 0x000e700000000a00 */
[----:B------:R-:W1:Y:S08]  /*3f60*/  LDC.64 R4, c[0x0][0xb28] ;  /* 0x0002ca00ff047b82 */ /* 0x000e700000000a00 */
[----:B---3--:R-:W1:Y:S02]  /*3f70*/  LDC R19, c[0x0][0x374] ;  /* 0x0000dd00ff137b82 */ /* 0x008e640000000800 */
.L_x_85:
[C---:B------:R-:W-:Y:S02]  /*3f80*/  LEA R0, R28.reuse, UR6, 0x3 ;  /* 0x000000061c007c11 */ /* 0x040fe4000f8e18ff */
[----:B------:R-:W-:Y:S02]  /*3f90*/  SHF.L.U32 R2, R27, 0x1f, RZ ;  /* 0x0000001f1b027819 */ /* 0x000fe400000006ff */
[----:B------:R-:W-:Y:S02]  /*3fa0*/  LEA R20, R28, UR6, 0x4 ;  /* 0x000000061c147c11 */ /* 0x000fe4000f8e20ff */
[----:B---3--:R-:W3:Y:S02]  /*3fb0*/  SYNCS.PHASECHK.TRANS64.TRYWAIT P0, [R0+URZ+0xf0], R2 ;  /* 0x0000f002000075a7 */ /* 0x008ee400080011ff */
[----:B---3--:R-:W-:Y:S05]  /*3fc0*/  @!P0 BRA `(.L_x_77) ;  /* 0x0000005000788947 */ /* 0x008fea0003800000 */
.L_x_159:
[----:B------:R-:W-:Y:S01]  /*3fd0*/  ISETP.GE.AND P0, PT, R72, 0x1, PT ;  /* 0x000000014800780c */ /* 0x000fe20003f06270 */
[----:B------:R-:W1:Y:S01]  /*3fe0*/  LDS.128 R20, [R20+0x180] ;  /* 0x0001800014147984 */ /* 0x000e620000000c00 */
[----:B---3--:R-:W-:Y:S01]  /*3ff0*/  VIADD R0, R0, 0x100 ;  /* 0x0000010000007836 */ /* 0x008fe20000000000 */
[----:B------:R-:W-:Y:S01]  /*4000*/  @!PT LDS RZ, [RZ] ;  /* 0x00000000fffff984 */ /* 0x000fe20000000800 */
[----:B------:R-:W-:Y:S01]  /*4010*/  @!PT LDS RZ, [RZ] ;  /* 0x00000000fffff984 */ /* 0x000fe20000000800 */
[----:B------:R-:W-:Y:S01]  /*4020*/  @!PT LDS RZ, [RZ] ;  /* 0x00000000fffff984 */ /* 0x000fe20000000800 */
[----:B------:R-:W-:Y:S01]  /*4030*/  @!PT LDS RZ, [RZ] ;  /* 0x00000000fffff984 */ /* 0x000fe20000000800 */
[----:B------:R3:W-:Y:S06]  /*4040*/  MEMBAR.ALL.CTA ;  /* 0x0000000000007992 */ /* 0x0007ec0000008000 */
[----:B---3--:R-:W3:Y:S01]  /*4050*/  FENCE.VIEW.ASYNC.S ;  /* 0x00000000000073c6 */ /* 0x008ee20000000000 */
[----:B------:R-:W-:Y:S04]  /*4060*/  PRMT R0, RZ, 0x654, R0 ;  /* 0x00000654ff007816 */ /* 0x000fe80000000000 */
[----:B---3--:R3:W-:Y:S01]  /*4070*/  SYNCS.ARRIVE.TRANS64.RED.A1T0 RZ, [R0+URZ], RZ ;  /* 0x000000ff00ff79a7 */ /* 0x0087e200081004ff */
[----:B-1----:R-:W-:Y:S11]  /*4080*/  LOP3.LUT P3, RZ, R22, 0x1, RZ, 0xc0, !PT ;  /* 0x0000000116ff7812 */ /* 0x002ff6000786c0ff */
[----:B------:R-:W-:Y:S02]  /*4090*/  @!UPT UIADD3 URZ, UPT, UPT, URZ, URZ, URZ ;  /* 0x000000fffffff290 */ /* 0x000fe4000fffe0ff */
[----:B------:R-:W-:Y:S02]  /*40a0*/  @P3 MOV R11, R20 ;  /* 0x00000014000b3202 */ /* 0x000fe40000000f00 */
[----:B------:R-:W-:Y:S01]  /*40b0*/  @P3 LOP3.LUT R10, R21, 0xffff, RZ, 0xc0, !PT ;  /* 0x0000ffff150a3812 */ /* 0x000fe200078ec0ff */
[----:B---3--:R-:W-:Y:S06]  /*40c0*/  @!P0 BRA `(.L_x_78) ;  /* 0x0000000000a48947 */ /* 0x008fec0003800000 */
[-C--:B------:R-:W-:Y:S01]  /*40d0*/  IMAD.HI.U32 R0, R19, R7.reuse, RZ ;  /* 0x0000000713007227 */ /* 0x080fe200078e00ff */
[----:B------:R-:W-:Y:S02]  /*40e0*/  ISETP.NE.AND P0, PT, R6, 0x1, PT ;  /* 0x000000010600780c */ /* 0x000fe40003f05270 */
[----:B------:R-:W-:Y:S01]  /*40f0*/  ISETP.NE.AND P2, PT, R72, 0x1, PT ;  /* 0x000000014800780c */ /* 0x000fe20003f45270 */
[----:B----4-:R-:W-:Y:S01]  /*4100*/  IMAD.HI.U32 R9, R24, R16, RZ ;  /* 0x0000001018097227 */ /* 0x010fe200078e00ff */
[----:B------:R-:W-:Y:S02]  /*4110*/  SHF.R.U32.HI R0, RZ, R18, R0 ;  /* 0x00000012ff007219 */ /* 0x000fe40000011600 */
[----:B------:R-:W-:Y:S01]  /*4120*/  ISETP.NE.AND P4, PT, R3, 0x1, PT ;  /* 0x000000010300780c */ /* 0x000fe20003f85270 */
[----:B------:R-:W-:Y:S01]  /*4130*/  IMAD.HI.U32 R13, R10, R7, RZ ;  /* 0x000000070a0d7227 */ /* 0x000fe200078e00ff */
[----:B------:R-:W-:Y:S02]  /*4140*/  SHF.R.U32.HI R9, RZ, R17, R9 ;  /* 0x00000011ff097219 */ /* 0x000fe40000011609 */
[----:B------:R-:W-:Y:S01]  /*4150*/  SEL R0, R19, R0, !P0 ;  /* 0x0000000013007207 */ /* 0x000fe20004000000 */
[----:B------:R-:W-:Y:S01]  /*4160*/  IMAD.HI.U32 R12, R11, R16, RZ ;  /* 0x000000100b0c7227 */ /* 0x000fe200078e00ff */
[----:B------:R-:W-:Y:S03]  /*4170*/  SEL R9, R24, R9, !P4 ;  /* 0x0000000918097207 */ /* 0x000fe60006000000 */
[-C--:B------:R-:W-:Y:S01]  /*4180*/  IMAD.HI.U32 R8, R0, R4.reuse, RZ ;  /* 0x0000000400087227 */ /* 0x080fe200078e00ff */
[----:B------:R-:W-:Y:S03]  /*4190*/  SHF.R.U32.HI R12, RZ, R17, R12 ;  /* 0x00000011ff0c7219 */ /* 0x000fe6000001160c */
[----:B------:R-:W-:Y:S01]  /*41a0*/  IMAD.HI.U32 R2, R9, R4, RZ ;  /* 0x0000000409027227 */ /* 0x000fe200078e00ff */
[-C--:B------:R-:W-:Y:S02]  /*41b0*/  @P2 SHF.R.U32.HI R0, RZ, R5.reuse, R8 ;  /* 0x00000005ff002219 */ /* 0x080fe40000011608 */
[----:B------:R-:W-:Y:S02]  /*41c0*/  SHF.R.U32.HI R8, RZ, R18, R13 ;  /* 0x00000012ff087219 */ /* 0x000fe4000001160d */
[----:B------:R-:W-:Y:S01]  /*41d0*/  @P2 SHF.R.U32.HI R9, RZ, R5, R2 ;  /* 0x00000005ff092219 */ /* 0x000fe20000011602 */
[----:B------:R-:W-:Y:S01]  /*41e0*/  IMAD R0, R72, R0, RZ ;  /* 0x0000000048007224 */ /* 0x000fe200078e02ff */
[----:B------:R-:W-:Y:S02]  /*41f0*/  SEL R8, R10, R8, !P0 ;  /* 0x000000080a087207 */ /* 0x000fe40004000000 */
[----:B------:R-:W-:Y:S01]  /*4200*/  SEL R2, R11, R12, !P4 ;  /* 0x0000000c0b027207 */ /* 0x000fe20006000000 */
[----:B------:R-:W-:Y:S01]  /*4210*/  IMAD R12, R72, R9, RZ ;  /* 0x00000009480c7224 */ /* 0x000fe200078e02ff */
[C---:B------:R-:W-:Y:S01]  /*4220*/  ISETP.GE.AND P0, PT, R8.reuse, R0, PT ;  /* 0x000000000800720c */ /* 0x040fe20003f06270 */
[----:B------:R-:W-:Y:S03]  /*4230*/  IMAD.HI.U32 R0, R8, R4, RZ ;  /* 0x0000000408007227 */ /* 0x000fe600078e00ff */
[----:B------:R-:W-:Y:S02]  /*4240*/  ISETP.GE.OR P0, PT, R2, R12, P0 ;  /* 0x0000000c0200720c */ /* 0x000fe40000706670 */
[-C--:B------:R-:W-:Y:S04]  /*4250*/  SHF.R.U32.HI R0, RZ, R5.reuse, R0 ;  /* 0x00000005ff007219 */ /* 0x080fe80000011600 */
[----:B------:R-:W-:Y:S05]  /*4260*/  SEL R13, R8, R0, !P2 ;  /* 0x00000000080d7207 */ /* 0x000fea0005000000 */
[----:B------:R-:W-:Y:S02]  /*4270*/  IMAD.MOV R12, RZ, RZ, -R13 ;  /* 0x000000ffff0c7224 */ /* 0x000fe400078e0a0d */
[----:B------:R-:W-:Y:S04]  /*4280*/  @!P0 IMAD.HI.U32 R0, R2, R4, RZ ;  /* 0x0000000402008227 */ /* 0x000fe800078e00ff */
[----:B------:R-:W-:Y:S01]  /*4290*/  IMAD R12, R72, R12, R8 ;  /* 0x0000000c480c7224 */ /* 0x000fe200078e0208 */
[----:B------:R-:W-:Y:S04]  /*42a0*/  @!P0 SHF.R.U32.HI R0, RZ, R5, R0 ;  /* 0x00000005ff008219 */ /* 0x000fe80000011600 */
[----:B------:R-:W-:Y:S04]  /*42b0*/  @!P0 SEL R0, R2, R0, !P2 ;  /* 0x0000000002008207 */ /* 0x000fe80005000000 */
[----:B------:R-:W-:Y:S01]  /*42c0*/  @!P0 IADD3 R13, PT, PT, R13, -R0, RZ ;  /* 0x800000000d0d8210 */ /* 0x000fe20007ffe0ff */
[----:B------:R-:W-:Y:S01]  /*42d0*/  @!P0 IMAD R0, R9, R12, R0 ;  /* 0x0000000c09008224 */ /* 0x000fe200078e0200 */
[----:B------:R-:W-:Y:S01]  /*42e0*/  IADD3 R9, PT, PT, -R8, RZ, RZ ;  /* 0x000000ff08097210 */ /* 0x000fe20007ffe1ff */
[--C-:B------:R-:W-:Y:S02]  /*42f0*/  IMAD.MOV R12, RZ, RZ, -R2.reuse ;  /* 0x000000ffff0c7224 */ /* 0x100fe400078e0a02 */
[----:B------:R-:W-:Y:S02]  /*4300*/  @!P0 IMAD R8, R13, R72, R2 ;  /* 0x000000480d088224 */ /* 0x000fe400078e0202 */
[----:B------:R-:W-:Y:S02]  /*4310*/  @!P0 IMAD.MOV.U32 R2, RZ, RZ, R0 ;  /* 0x000000ffff028224 */ /* 0x000fe400078e0000 */
[----:B------:R-:W-:Y:S02]  /*4320*/  IMAD R11, R3, R12, R11 ;  /* 0x0000000c030b7224 */ /* 0x000fe400078e020b */
[----:B------:R-:W-:Y:S02]  /*4330*/  IMAD R10, R6, R9, R10 ;  /* 0x00000009060a7224 */ /* 0x000fe400078e020a */
[----:B------:R-:W-:Y:S02]  /*4340*/  IMAD R11, R2, R3, R11 ;  /* 0x00000003020b7224 */ /* 0x000fe400078e020b */
[----:B------:R-:W-:Y:S02]  /*4350*/  IMAD R10, R8, R6, R10 ;  /* 0x00000006080a7224 */ /* 0x000fe400078e020a */
.L_x_78:
[----:B------:R-:W-:Y:S05]  /*4360*/  BRA.U UP0, `(.L_x_79) ;  /* 0x0000000100107547 */ /* 0x000fea000b800000 */
[----:B------:R-:W-:Y:S04]  /*4370*/  MOV R2, UR13 ;  /* 0x0000000d00027c02 */ /* 0x000fe80008000f00 */
[----:B------:R-:W-:Y:S04]  /*4380*/  SHF.L.U32 R2, R2, 0x1f, RZ ;  /* 0x0000001f02027819 */ /* 0x000fe800000006ff */
[----:B------:R-:W1:Y:S02]  /*4390*/  SYNCS.PHASECHK.TRANS64.TRYWAIT P0, [UR6+0xe8], R2 ;  /* 0x0000e802ff0075a7 */ /* 0x000e640008001106 */
[----:B-1----:R-:W-:Y:S05]  /*43a0*/  @!P0 BRA `(.L_x_80) ;  /* 0x0000004c00948947 */ /* 0x002fea0003800000 */
.L_x_79:
[----:B------:R-:W-:Y:S02]  /*43b0*/  R2UR UR19, R15 ;  /* 0x000000000f1372ca */ /* 0x000fe400000e0000 */
[----:B------:R-:W-:Y:S02]  /*43c0*/  R2UR UR18, R14 ;  /* 0x000000000e1272ca */ /* 0x000fe400000e0000 */
[----:B------:R-:W-:Y:S02]  /*43d0*/  ISETP.NE.U32.AND P2, PT, RZ, UR4, PT ;  /* 0x00000004ff007c0c */ /* 0x000fe4000bf45070 */
[----:B------:R-:W-:Y:S02]  /*43e0*/  SHF.L.U32 R14, R29, 0x1f, RZ ;  /* 0x0000001f1d0e7819 */ /* 0x000fe400000006ff */
[----:B------:R-:W-:Y:S05]  /*43f0*/  ISETP.NE.AND.EX P2, PT, RZ, UR5, PT, P2 ;  /* 0x00000005ff007c0c */ /* 0x000fea000bf45320 */
[----:B------:R-:W-:Y:S02]  /*4400*/  USHF.L.U32 UR19, UR19, 0x7, URZ ;  /* 0x0000000713137899 */ /* 0x000fe400080006ff */
[----:B------:R-:W-:Y:S01]  /*4410*/  USHF.L.U32 UR18, UR18, 0x7, URZ ;  /* 0x0000000712127899 */ /* 0x000fe200080006ff */
[----:B------:R-:W-:Y:S11]  /*4420*/  BRA.U !UP2, `(.L_x_81) ;  /* 0x000000010a347547 */ /* 0x000ff6000b800000 */
[----:B------:R-:W-:Y:S01]  /*4430*/  UPLOP3.LUT UP3, UPT, UPT, UPT, UP1, 0x80, 0x8 ;  /* 0x000000000008789c */ /* 0x000fe20003f6f010 */
[----:B-1----:R-:W-:Y:S02]  /*4440*/  HFMA2 R0, -RZ, RZ, 0, 5.9604644775390625e-08 ;  /* 0x00000001ff007431 */ /* 0x002fe400000001ff */
[----:B------:R-:W-:Y:S03]  /*4450*/  IMAD.MOV.U32 R170, RZ, RZ, 0x1 ;  /* 0x00000001ffaa7424 */ /* 0x000fe600078e00ff */
[----:B------:R-:W-:Y:S05]  /*4460*/  PLOP3.LUT P0, PT, PT, PT, UP3, 0x80, 0x8 ;  /* 0x000000000008781c */ /* 0x000fea0003f0f038 */
[----:B------:R-:W1:Y:S01]  /*4470*/  @UP3 LDCU.64 UR10, c[0x0][0x888] ;  /* 0x00011100ff0a37ac */ /* 0x000e620008000a00 */
[----:B------:R-:W-:Y:S07]  /*4480*/  @UP3 UIMAD UR8, UR36, UR4, URZ ;  /* 0x00000004240832a4 */ /* 0x000fee000f8e02ff */
[----:B------:R-:W-:Y:S01]  /*4490*/  @!P0 PRMT R170, R0, 0x7610, R170 ;  /* 0x0000761000aa8816 */ /* 0x000fe200000000aa */
[----:B-1----:R-:W-:Y:S03]  /*44a0*/  @UP3 UIMAD.WIDE UR10, UR8, 0x4, UR10 ;  /* 0x00000004080a38a5 */ /* 0x002fe6000f8e020a */
[----:B------:R-:W1:Y:S03]  /*44b0*/  @!UP3 LDCU UR8, c[0x0][0x880] ;  /* 0x00011000ff08b7ac */ /* 0x000e660008000800 */
[----:B------:R-:W-:Y:S01]  /*44c0*/  IMAD.U32 R8, RZ, RZ, UR10 ;  /* 0x0000000aff087e24 */ /* 0x000fe2000f8e00ff */
[----:B------:R-:W-:Y:S05]  /*44d0*/  MOV R9, UR11 ;  /* 0x0000000b00097c02 */ /* 0x000fea0008000f00 */
[----:B-----5:R3:W5:Y:S02]  /*44e0*/  @P0 LDG.E R79, desc[UR46][R8.64] ;  /* 0x0000002e084f0981 */ /* 0x020764000c1e1900 */
[----:B-1-3--:R-:W-:Y:S07]  /*44f0*/  @!P0 IMAD.U32 R79, RZ, RZ, UR8 ;  /* 0x00000008ff4f8e24 */ /* 0x00afee000f8e00ff */
.L_x_81:
[----:B-----5:R-:W-:Y:S01]  /*4500*/  @!P2 FSETP.EQ.AND P0, PT, R79, RZ, PT ;  /* 0x000000ff4f00a20b */ /* 0x020fe20003f02000 */
[----:B------:R-:W-:Y:S01]  /*4510*/  @!UPT UIADD3 URZ, UPT, UPT, URZ, URZ, URZ ;  /* 0x000000fffffff290 */ /* 0x000fe2000fffe0ff */
[----:B------:R-:W-:Y:S11]  /*4520*/  @!P2 BRA `(.L_x_82) ;  /* 0x000000000014a947 */ /* 0x000ff60003800000 */
[----:B------:R-:W-:Y:S02]  /*4530*/  LOP3.LUT P2, RZ, R170, 0xff, RZ, 0xc0, !PT ;  /* 0x000000ffaaff7812 */ /* 0x000fe4000784c0ff */
[----:B------:R-:W-:Y:S04]  /*4540*/  PLOP3.LUT P0, PT, PT, PT, UP3, 0x80, 0x8 ;  /* 0x000000000008781c */ /* 0x000fe80003f0f038 */
[----:B------:R-:W-:Y:S07]  /*4550*/  PLOP3.LUT P0, PT, P0, PT, PT, 0x8, 0x80 ;  /* 0x000000000080781c */ /* 0x000fee000070e170 */
[----:B------:R-:W-:Y:S11]  /*4560*/  @P2 FSETP.EQ.AND P0, PT, R79, RZ, PT ;  /* 0x000000ff4f00220b */ /* 0x000ff60003f02000 */
[----:B------:R-:W-:Y:S02]  /*4570*/  @!UPT UIADD3 URZ, UPT, UPT, URZ, URZ, URZ ;  /* 0x000000fffffff290 */ /* 0x000fe4000fffe0ff */
.L_x_82:
[----:B------:R-:W3:Y:S01]  /*4580*/  SYNCS.PHASECHK.TRANS64.TRYWAIT P2, [UR6+0xd0], R14 ;  /* 0x0000d00eff0075a7 */ /* 0x000ee20008041106 */
[----:B------:R-:W-:Y:S04]  /*4590*/  ELECT P4, URZ, PT ;  /* 0x0000000000ff782f */ /* 0x000fe80003880000 */
[----:B------:R-:W-:Y:S11]  /*45a0*/  PLOP3.LUT P4, PT, P0, P4, PT, 0xf2, 0x2f ;  /* 0x00000000002f781c */ /* 0x000ff60000789e72 */
[----:B------:R-:W-:Y:S02]  /*45b0*/  @!UPT UIADD3 URZ, UPT, UPT, URZ, URZ, URZ ;  /* 0x000000fffffff290 */ /* 0x000fe4000fffe0ff */
[----:B--2---:R-:W-:Y:S05]  /*45c0*/  @!P4 IADD3 R8, P0, PT, R30, 0x580, RZ ;  /* 0x000005801e08c810 */ /* 0x004fea0007f1e0ff */
[----:B-1----:R-:W-:Y:S01]  /*45d0*/  @!P4 IMAD.X R2, RZ, RZ, R31, P0 ;  /* 0x000000ffff02c224 */ /* 0x002fe200000e061f */
[----:B---3--:R-:W-:Y:S07]  /*45e0*/  @!P2 BRA `(.L_x_83) ;  /* 0x0000004c001ca947 */ /* 0x008fee0003800000 */
.L_x_162:
[----:B------:R-:W2:Y:S01]  /*45f0*/  LDC.64 R12, c[0x0][0xb18] ;  /* 0x0002c600ff0c7b82 */ /* 0x000ea20000000a00 */
[----:B------:R-:W-:Y:S01]  /*4600*/  @!P4 R2UR UR8, R2 ;  /* 0x000000000208c2ca */ /* 0x000fe200000e0000 */
[----:B------:R-:W-:Y:S01]  /*4610*/  VOTEU.ALL UP0, P4 ;  /* 0x0000000000ff7886 */ /* 0x000fe20002000000 */
[----:B------:R-:W-:Y:S01]  /*4620*/  @!P4 R2UR UR9, R8 ;  /* 0x000000000809c2ca */ /* 0x000fe200000e0000 */
[----:B-1----:R-:W-:Y:S01]  /*4630*/  @!P4 IMAD.MOV.U32 R0, RZ, RZ, 0x2000 ;  /* 0x00002000ff00c424 */ /* 0x002fe200078e00ff */
[----:B------:R-:W-:Y:S03]  /*4640*/  UMOV UR10, 0x0 ;  /* 0x00000000000a7882 */ /* 0x000fe60000000000 */
[----:B------:R-:W1:Y:S01]  /*4650*/  @!P1 LDC R2, c[0x0][0xb0c] ;  /* 0x0002c300ff029b82 */ /* 0x000e620000000800 */
[----:B------:R-:W-:Y:S01]  /*4660*/  @!UP0 UIADD3 UR16, UPT, UPT, UR6, 0x200, URZ ;  /* 0x0000020006108890 */ /* 0x000fe2000fffe0ff */
[----:B------:R-:W-:Y:S01]  /*4670*/  @P3 SHF.R.U32.HI R26, RZ, 0x10, R21 ;  /* 0x00000010ff1a3819 */ /* 0x000fe20000011615 */
[----:B------:R-:W-:Y:S01]  /*4680*/  VOTEU.ALL UP0, P4 ;  /* 0x0000000000ff7886 */ /* 0x000fe20002000000 */
[----:B------:R-:W-:Y:S01]  /*4690*/  UMOV UR11, 0x10000000 ;  /* 0x10000000000b7882 */ /* 0x000fe20000000000 */
[----:B------:R-:W-:Y:S01]  /*46a0*/  UMOV UR20, UR36 ;  /* 0x0000002400147c82 */ /* 0x000fe20008000000 */
[----:B------:R-:W-:Y:S02]  /*46b0*/  VIADD R28, R28, 0x1 ;  /* 0x000000011c1c7836 */ /* 0x000fe40000000000 */
[----:B------:R-:W-:Y:S01]  /*46c0*/  IMAD.U32 R9, RZ, RZ, UR8 ;  /* 0x00000008ff097e24 */ /* 0x000fe2000f8e00ff */
[----:B------:R-:W-:Y:S01]  /*46d0*/  UPRMT UR8, UR37, 0x654, UR17 ;  /* 0x0000065425087896 */ /* 0x000fe20008000011 */
[----:B------:R-:W-:Y:S03]  /*46e0*/  IMAD.U32 R8, RZ, RZ, UR9 ;  /* 0x00000009ff087e24 */ /* 0x000fe6000f8e00ff */
[----:B------:R-:W-:Y:S02]  /*46f0*/  @!P4 R2UR UR15, R9 ;  /* 0x00000000090fc2ca */ /* 0x000fe400000e0000 */
[----:B------:R-:W-:Y:S02]  /*4700*/  @!P4 R2UR UR14, R8 ;  /* 0x00000000080ec2ca */ /* 0x000fe400000e0000 */
[----:B------:R-:W3:Y:S11]  /*4710*/  LDC.64 R8, c[0x0][0xb10] ;  /* 0x0002c400ff087b82 */ /* 0x000ef60000000a00 */
[----:B------:R1:W-:Y:S01]  /*4720*/  @!UP0 UTMALDG.3D [UR16], [UR14], desc[UR10] ;  /* 0x00000a100e0085b4 */ /* 0x0003e20008011000 */
[----:B------:R5:W-:Y:S01]  /*4730*/  @!P4 SYNCS.ARRIVE.TRANS64.RED.A0TR RZ, [UR6+0xc0], R0 ;  /* 0x0000c000ffffc9a7 */ /* 0x000be20008300406 */
[C---:B---3--:R-:W-:Y:S01]  /*4740*/  @!P1 IMAD.HI.U32 R8, R11.reuse, R8, RZ ;  /* 0x000000080b089227 */ /* 0x048fe200078e00ff */
[----:B--2---:R-:W-:Y:S02]  /*4750*/  @!P1 ISETP.NE.AND P0, PT, R12, 0x1, PT ;  /* 0x000000010c00980c */ /* 0x004fe40003f05270 */
[----:B-1----:R-:W-:Y:S01]  /*4760*/  @!P1 ISETP.NE.AND P2, PT, R2, 0x1, PT ;  /* 0x000000010200980c */ /* 0x002fe20003f45270 */
[----:B------:R-:W-:Y:S01]  /*4770*/  SYNCS.ARRIVE.TRANS64.RED.A1T0 RZ, [UR8], RZ ;  /* 0x000000ffffff79a7 */ /* 0x000fe20008100408 */
[C---:B------:R-:W-:Y:S01]  /*4780*/  @!P1 IMAD.HI.U32 R13, R10.reuse, R13, RZ ;  /* 0x0000000d0a0d9227 */ /* 0x040fe200078e00ff */
[----:B------:R-:W-:Y:S04]  /*4790*/  @!P1 SHF.R.U32.HI R8, RZ, R9, R8 ;  /* 0x00000009ff089219 */ /* 0x000fe80000011608 */
[----:B------:R-:W-:Y:S01]  /*47a0*/  @!P1 SEL R8, R11, R8, !P2 ;  /* 0x000000080b089207 */ /* 0x000fe20005000000 */
[----:B------:R-:W1:Y:S01]  /*47b0*/  SYNCS.PHASECHK.TRANS64.TRYWAIT P5, [UR6+0xd8], R14 ;  /* 0x0000d80eff0075a7 */ /* 0x000e6200080a1106 */
[----:B-----5:R-:W2:Y:S02]  /*47c0*/  @!P1 LDC R0, c[0x0][0xb20] ;  /* 0x0002c800ff009b82 */ /* 0x020ea40000000800 */
[----:B--2---:R-:W-:Y:S04]  /*47d0*/  @!P1 SHF.R.U32.HI R0, RZ, R0, R13 ;  /* 0x00000000ff009219 */ /* 0x004fe8000001160d */
[----:B------:R-:W-:Y:S05]  /*47e0*/  @!P1 SEL R9, R10, R0, !P0 ;  /* 0x000000000a099207 */ /* 0x000fea0004000000 */
[----:B------:R-:W-:Y:S02]  /*47f0*/  @!P1 IMAD.IADD R0, R9, 0x1, -R8 ;  /* 0x0000000109009824 */ /* 0x000fe400078e0a08 */
[----:B------:R-:W-:Y:S02]  /*4800*/  @!P1 IMAD.IADD R8, R8, 0x1, -R9 ;  /* 0x0000000108089824 */ /* 0x000fe400078e0a09 */
[----:B------:R-:W-:Y:S02]  /*4810*/  @!P1 IMAD R11, R0, R2, R11 ;  /* 0x00000002000b9224 */ /* 0x000fe400078e020b */
[----:B------:R-:W-:Y:S01]  /*4820*/  @!P1 IMAD R10, R8, R12, R10 ;  /* 0x0000000c080a9224 */ /* 0x000fe200078e020a */
[----:B-1----:R-:W-:Y:S06]  /*4830*/  @!P5 BRA `(.L_x_84) ;  /* 0x0000004800a0d947 */ /* 0x002fec0003800000 */
.L_x_164:
[----:B------:R-:W-:Y:S01]  /*4840*/  @!P4 IADD3 R2, P0, PT, R30, 0x580, RZ ;  /* 0x000005801e02c810 */ /* 0x000fe20007f1e0ff */
[----:B------:R-:W-:Y:S01]  /*4850*/  VOTEU.ALL UP0, P4 ;  /* 0x0000000000ff7886 */ /* 0x000fe20002000000 */
[----:B------:R-:W-:Y:S01]  /*4860*/  UMOV UR20, 0x0 ;  /* 0x0000000000147882 */ /* 0x000fe20000000000 */
[----:B------:R-:W-:Y:S01]  /*4870*/  UMOV UR21, 0x10000000 ;  /* 0x1000000000157882 */ /* 0x000fe20000000000 */
[----:B------:R-:W-:Y:S01]  /*4880*/  @!P4 R2UR UR9, R2 ;  /* 0x000000000209c2ca */ /* 0x000fe200000e0000 */
[----:B-1----:R-:W-:Y:S01]  /*4890*/  @!P4 IMAD.X R0, RZ, RZ, R31, P0 ;  /* 0x000000ffff00c224 */ /* 0x002fe200000e061f */
[----:B------:R-:W-:Y:S01]  /*48a0*/  @!UP0 UIADD3 UR10, UPT, UPT, UR18, 0x40, URZ ;  /* 0x00000040120a8890 */ /* 0x000fe2000fffe0ff */
[----:B------:R-:W-:Y:S01]  /*48b0*/  ISETP.NE.AND P0, PT, R28, 0x2, PT ;  /* 0x000000021c00780c */ /* 0x000fe20003f05270 */
[----:B------:R-:W-:Y:S01]  /*48c0*/  UMOV UR11, UR19 ;  /* 0x00000013000b7c82 */ /* 0x000fe20008000000 */
[----:B------:R-:W-:Y:S01]  /*48d0*/  UMOV UR12, UR36 ;  /* 0x00000024000c7c82 */ /* 0x000fe20008000000 */
[----:B------:R-:W-:Y:S01]  /*48e0*/  @!P4 R2UR UR8, R0 ;  /* 0x000000000008c2ca */ /* 0x000fe200000e0000 */
[----:B------:R-:W-:Y:S01]  /*48f0*/  IMAD.IADD R14, R10, 0x1, R168 ;  /* 0x000000010a0e7824 */ /* 0x000fe200078e02a8 */
[----:B------:R-:W-:Y:S01]  /*4900*/  @P3 R2UR UR36, R26 ;  /* 0x000000001a2432ca */ /* 0x000fe200000e0000 */
[----:B------:R-:W-:Y:S01]  /*4910*/  IMAD.IADD R15, R11, 0x1, R169 ;  /* 0x000000010b0f7824 */ /* 0x000fe200078e02a9 */
[----:B------:R-:W-:Y:S02]  /*4920*/  SEL R0, RZ, 0x1, P0 ;  /* 0x00000001ff007807 */ /* 0x000fe40000000000 */
[----:B------:R-:W-:Y:S01]  /*4930*/  LOP3.LUT R29, R29, 0x1, RZ, 0x3c, !PT ;  /* 0x000000011d1d7812 */ /* 0x000fe200078e3cff */
[----:B------:R-:W-:Y:S01]  /*4940*/  IMAD.U32 R8, RZ, RZ, UR9 ;  /* 0x00000009ff087e24 */ /* 0x000fe2000f8e00ff */
[----:B------:R-:W-:Y:S01]  /*4950*/  @!UP0 UIADD3 UR9, UPT, UPT, UR6, 0xc8, URZ ;  /* 0x000000c806098890 */ /* 0x000fe2000fffe0ff */
[----:B------:R-:W-:Y:S02]  /*4960*/  LOP3.LUT R27, R27, R0, RZ, 0x3c, !PT ;  /* 0x000000001b1b7212 */ /* 0x000fe400078e3cff */
[----:B------:R-:W-:Y:S02]  /*4970*/  SEL R28, R28, RZ, P0 ;  /* 0x000000ff1c1c7207 */ /* 0x000fe40000000000 */
[----:B------:R-:W-:Y:S01]  /*4980*/  IMAD.U32 R9, RZ, RZ, UR8 ;  /* 0x00000008ff097e24 */ /* 0x000fe2000f8e00ff */
[----:B------:R-:W-:Y:S01]  /*4990*/  @!P4 R2UR UR14, R8 ;  /* 0x00000000080ec2ca */ /* 0x000fe200000e0000 */
[----:B------:R-:W-:Y:S01]  /*49a0*/  @!UP0 UIADD3 UR8, UPT, UPT, UR6, 0x2200, URZ ;  /* 0x0000220006088890 */ /* 0x000fe2000fffe0ff */
[----:B------:R-:W-:Y:S02]  /*49b0*/  VOTEU.ALL UP0, P4 ;  /* 0x0000000000ff7886 */ /* 0x000fe40002000000 */
[----:B------:R-:W-:Y:S11]  /*49c0*/  @!P4 R2UR UR15, R9 ;  /* 0x00000000090fc2ca */ /* 0x000ff600000e0000 */
[----:B------:R-:W-:Y:S02]  /*49d0*/  @!UPT UIADD3 URZ, UPT, UPT, URZ, URZ, URZ ;  /* 0x000000fffffff290 */ /* 0x000fe4000fffe0ff */
[----:B------:R3:W-:Y:S01]  /*49e0*/  @!UP0 UTMALDG.3D [UR8], [UR14], desc[UR20] ;  /* 0x000014080e0085b4 */ /* 0x0007e20008011000 */
[----:B------:R3:W-:Y:S01]  /*49f0*/  @!P4 SYNCS.ARRIVE.TRANS64.RED.A0TR RZ, [UR6+0xc8], R25 ;  /* 0x0000c819ffffc9a7 */ /* 0x0007e20008300406 */
[----:B------:R-:W-:Y:S01]  /*4a00*/  UPLOP3.LUT UP0, UPT, UPT, UPT, UPT, 0x80, 0x8 ;  /* 0x000000000008789c */ /* 0x000fe20003f0f070 */
[----:B------:R-:W-:Y:S01]  /*4a10*/  SYNCS.ARRIVE.TRANS64.RED.A1T0 RZ, [UR7], RZ ;  /* 0x000000ffffff79a7 */ /* 0x000fe20008100407 */
[----:B------:R-:W-:Y:S09]  /*4a20*/  @P3 BRA `(.L_x_85) ;  /* 0xfffffff400543947 */ /* 0x000ff2000383ffff */
[----:B------:R-:W-:-:S04]  /*4a30*/  SHF.L.U32 R2, R29, 0x1f, RZ ;  /* 0x0000001f1d027819 */ /* 0x000fc800000006ff */
[----:B------:R-:W1:Y:S02]  /*4a40*/  SYNCS.PHASECHK.TRANS64.TRYWAIT P0, [UR6+0xd0], R2 ;  /* 0x0000d002ff0075a7 */ /* 0x000e640008001106 */
[----:B-1----:R-:W-:Y:S05]  /*4a50*/  @!P0 BRA `(.L_x_86) ;  /* 0x0000004800308947 */ /* 0x002fea0003800000 */
.L_x_166:
[----:B-1----:R-:W-:-:S07]  /*4a60*/  MOV R0, UR6 ;  /* 0x0000000600007c02 */ /* 0x002fce0008000f00 */
.L_x_87:
[----:B-1----:R-:W-:-:S04]  /*4a70*/  SHF.L.U32 R2, R29, 0x1f, RZ ;  /* 0x0000001f1d027819 */ /* 0x002fc800000006ff */
[----:B------:R1:W2:Y:S03]  /*4a80*/  SYNCS.PHASECHK.TRANS64.TRYWAIT P0, [R0+URZ+0xd8], R2 ;  /* 0x0000d802000075a7 */ /* 0x0002a600080011ff */
[----:B--2---:R-:W-:Y:S05]  /*4a90*/  @!P0 NANOSLEEP.SYNCS 0x989680 ;  /* 0x009896800000895d */ /* 0x004fea0003900000 */
[----:B------:R-:W2:Y:S02]  /*4aa0*/  @!P0 SYNCS.PHASECHK.TRANS64 P0, [R0+URZ+0xd8], R2 ;  /* 0x0000d802000085a7 */ /* 0x000ea400080010ff */
[----:B--23--:R-:W-:Y:S05]  /*4ab0*/  @P0 EXIT ;  /* 0x000000000000094d */ /* 0x00cfea0003800000 */
[----:B------:R-:W-:Y:S05]  /*4ac0*/  BRA `(.L_x_87) ;  /* 0xfffffffc00e87947 */ /* 0x000fea000383ffff */
.L_x_76:
[----:B------:R-:W-:-:S06]  /*4ad0*/  UISETP.GE.AND UP0, UPT, UR8, 0x4, UPT ;  /* 0x000000040800788c */ /* 0x000fcc000bf06270 */
[----:B------:R-:W-:-:S13]  /*4ae0*/  PLOP3.LUT P0, PT, PT, PT, UP0, 0x80, 0x8 ;  /* 0x000000000008781c */ /* 0x000fda0003f0f008 */
[----:B------:R-:W-:Y:S05]  /*4af0*/  @!P0 EXIT ;  /* 0x000000000000894d */ /* 0x000fea0003800000 */
[----:B------:R-:W-:Y:S01]  /*4b00*/  BAR.SYNC.DEFER_BLOCKING 0x6, 0xa0 ;  /* 0x0182800000007b1d */ /* 0x000fe20000010000 */
[C---:B------:R-:W-:Y:S01]  /*4b10*/  IMAD.SHL.U32 R3, R187.reuse, 0x40, RZ ;  /* 0x00000040bb037824 */ /* 0x040fe200078e00ff */
[----:B------:R-:W-:Y:S01]  /*4b20*/  LOP3.LUT R185, R2, 0x60, R187, 0xf8, !PT ;  /* 0x0000006002b97812 */ /* 0x000fe200078ef8bb */
[C---:B------:R-:W-:Y:S01]  /*4b30*/  IMAD.SHL.U32 R171, R187.reuse, 0x8, RZ ;  /* 0x00000008bbab7824 */ /* 0x040fe200078e00ff */
[C---:B------:R-:W-:Y:S01]  /*4b40*/  LOP3.LUT R190, R187.reuse, 0x60, RZ, 0xc0, !PT ;  /* 0x00000060bbbe7812 */ /* 0x040fe200078ec0ff */
[----:B------:R-:W-:Y:S01]  /*4b50*/  IMAD.U32 R156, R187, 0x10000, RZ ;  /* 0x00010000bb9c7824 */ /* 0x000fe200078e00ff */
[----:B------:R-:W-:Y:S02]  /*4b60*/  UMOV UR49, 0x400 ;  /* 0x0000040000317882 */ /* 0x000fe40000000000 */
[----:B------:R-:W1:Y:S01]  /*4b70*/  LDC R178, c[0x0][0x370] ;  /* 0x0000dc00ffb27b82 */ /* 0x000e620000000800 */
[----:B------:R-:W-:Y:S01]  /*4b80*/  ULEA UR49, UR37, UR49, 0x18 ;  /* 0x0000003125317291 */ /* 0x000fe2000f8ec0ff */
[----:B------:R-:W-:Y:S01]  /*4b90*/  LOP3.LUT R4, R3, 0x180, RZ, 0xc0, !PT ;  /* 0x0000018003047812 */ /* 0x000fe200078ec0ff */
[----:B------:R-:W-:Y:S01]  /*4ba0*/  IMAD.MOV.U32 R139, RZ, RZ, RZ ;  /* 0x000000ffff8b7224 */ /* 0x000fe200078e00ff */
[----:B------:R-:W-:Y:S01]  /*4bb0*/  LOP3.LUT R188, R187, 0x2, RZ, 0xc0, !PT ;  /* 0x00000002bbbc7812 */ /* 0x000fe200078ec0ff */
[----:B------:R-:W-:Y:S01]  /*4bc0*/  UIADD3 UR4, UPT, UPT, UR49, 0x4200, URZ ;  /* 0x0000420031047890 */ /* 0x000fe2000fffe0ff */
[----:B------:R-:W-:-:S02]  /*4bd0*/  LOP3.LUT R171, R4, 0x30, R171, 0xf8, !PT ;  /* 0x0000003004ab7812 */ /* 0x000fc400078ef8ab */
[----:B------:R-:W-:Y:S01]  /*4be0*/  CS2R R182, SRZ ;  /* 0x0000000000b67805 */ /* 0x000fe2000001ff00 */
[----:B------:R-:W2:Y:S01]  /*4bf0*/  LDC R74, c[0x0][0xb0c] ;  /* 0x0002c300ff4a7b82 */ /* 0x000ea20000000800 */
[----:B------:R-:W-:Y:S01]  /*4c00*/  LOP3.LUT R156, R156, 0x600000, RZ, 0xc0, !PT ;  /* 0x006000009c9c7812 */ /* 0x000fe200078ec0ff */
[----:B------:R-:W-:Y:S01]  /*4c10*/  IMAD.MOV.U32 R192, RZ, RZ, RZ ;  /* 0x000000ffffc07224 */ /* 0x000fe200078e00ff */
[----:B------:R-:W-:Y:S02]  /*4c20*/  LOP3.LUT R171, R171, 0x1e40, R3, 0xf8, !PT ;  /* 0x00001e40abab7812 */ /* 0x000fe400078ef803 */
[----:B------:R-:W-:Y:S02]  /*4c30*/  CS2R R180, SRZ ;  /* 0x0000000000b47805 */ /* 0x000fe4000001ff00 */
[----:B------:R-:W-:Y:S01]  /*4c40*/  LOP3.LUT R187, R187, 0x4, RZ, 0xc0, !PT ;  /* 0x00000004bbbb7812 */ /* 0x000fe200078ec0ff */
[----:B------:R-:W-:Y:S01]  /*4c50*/  IMAD.MOV R176, RZ, RZ, -R188 ;  /* 0x000000ffffb07224 */ /* 0x000fe200078e0abc */
[----:B------:R-:W4:Y:S01]  /*4c60*/  LDCU.64 UR52, c[0x0][0x348] ;  /* 0x00006900ff3477ac */ /* 0x000f220008000a00 */
[----:B------:R-:W1:Y:S01]  /*4c70*/  LDC R173, c[0x0][0xb20] ;  /* 0x0002c800ffad7b82 */ /* 0x000e620000000800 */
[----:B------:R-:W3:Y:S01]  /*4c80*/  LDS R0, [UR49+0x1a0] ;  /* 0x0001a031ff007984 */ /* 0x000ee20008000800 */
[----:B------:R-:W-:Y:S01]  /*4c90*/  VIADD R186, R171, UR49 ;  /* 0x00000031abba7c36 */ /* 0x000fe20008000000 */
[----:B------:R-:W-:Y:S01]  /*4ca0*/  IADD3 R184, PT, PT, -R187, 0x2, RZ ;  /* 0x00000002bbb87810 */ /* 0x000fe20007ffe1ff */
[----:B------:R-:W-:Y:S01]  /*4cb0*/  IMAD.MOV R175, RZ, RZ, -R187 ;  /* 0x000000ffffaf7224 */ /* 0x000fe200078e0abb */
[----:B------:R-:W1:Y:S01]  /*4cc0*/  LDCU UR50, c[0x0][0x384] ;  /* 0x00007080ff3277ac */ /* 0x000e620008000800 */
[----:B------:R-:W-:-:S02]  /*4cd0*/  IMAD.U32 R189, RZ, RZ, UR4 ;  /* 0x00000004ffbd7e24 */ /* 0x000fc4000f8e00ff */
[----:B------:R-:W1:Y:S01]  /*4ce0*/  LDC R73, c[0x0][0xb30] ;  /* 0x0002cc00ff497b82 */ /* 0x000e620000000800 */
[----:B------:R-:W-:Y:S01]  /*4cf0*/  VIADD R186, R186, 0x200 ;  /* 0x00000200baba7836 */ /* 0x000fe20000000000 */
[----:B------:R-:W1:Y:S01]  /*4d00*/  LDCU.64 UR38, c[0x0][0x888] ;  /* 0x00011100ff2677ac */ /* 0x000e620008000a00 */
[----:B------:R-:W1:Y:S05]  /*4d10*/  LDCU.64 UR44, c[0x0][0x8c0] ;  /* 0x00011800ff2c77ac */ /* 0x000e6a0008000a00 */
[----:B------:R-:W1:Y:S01]  /*4d20*/  LDC R174, c[0x0][0x388] ;  /* 0x0000e200ffae7b82 */ /* 0x000e620000000800 */
[----:B------:R-:W-:-:S07]  /*4d30*/  UIADD3 UR48, UPT, UPT, UR49, 0x200, URZ ;  /* 0x0000020031307890 */ /* 0x000fce000fffe0ff */
[----:B------:R-:W1:Y:S08]  /*4d40*/  LDC.64 R166, c[0x0][0xb10] ;  /* 0x0002c400ffa67b82 */ /* 0x000e700000000a00 */
[----:B------:R-:W1:Y:S08]  /*4d50*/  LDC.64 R70, c[0x0][0xb18] ;  /* 0x0002c600ff467b82 */ /* 0x000e700000000a00 */
[----:B------:R-:W1:Y:S01]  /*4d60*/  LDC.64 R162, c[0x0][0x888] ;  /* 0x00022200ffa27b82 */ /* 0x000e620000000a00 */
[----:B---3--:R-:W-:-:S07]  /*4d70*/  IMAD.IADD R156, R0, 0x1, R156 ;  /* 0x00000001009c7824 */ /* 0x008fce00078e029c */
[----:B------:R-:W3:Y:S08]  /*4d80*/  LDC.64 R68, c[0x0][0xb28] ;  /* 0x0002ca00ff447b82 */ /* 0x000ef00000000a00 */
[----:B------:R-:W1:Y:S08]  /*4d90*/  LDC.64 R164, c[0x0][0x890] ;  /* 0x00022400ffa47b82 */ /* 0x000e700000000a00 */
[----:B------:R-:W1:Y:S08]  /*4da0*/  LDC.64 R160, c[0x0][0x8b0] ;  /* 0x00022c00ffa07b82 */ /* 0x000e700000000a00 */
[----:B------:R-:W1:Y:S08]  /*4db0*/  LDC.64 R158, c[0x0][0x8a8] ;  /* 0x00022a00ff9e7b82 */ /* 0x000e700000000a00 */
[----:B--2-4-:R-:W1:Y:S02]  /*4dc0*/  LDC R177, c[0x0][0x374] ;  /* 0x0000dd00ffb17b82 */ /* 0x014e640000000800 */
.L_x_115:
[----:B------:R-:W-:Y:S02]  /*4dd0*/  LEA R0, R192, UR49, 0x3 ;  /* 0x00000031c0007c11 */ /* 0x000fe4000f8e18ff */
[----:B------:R-:W-:Y:S02]  /*4de0*/  SHF.L.U32 R2, R182, 0x1f, RZ ;  /* 0x0000001fb6027819 */ /* 0x000fe400000006ff */
[----:B------:R-:W-:Y:S02]  /*4df0*/  LEA R16, R192, UR49, 0x4 ;  /* 0x00000031c0107c11 */ /* 0x000fe4000f8e20ff */
[----:B------:R-:W2:Y:S02]  /*4e00*/  SYNCS.PHASECHK.TRANS64.TRYWAIT P0, [R0+URZ+0xf0], R2 ;  /* 0x0000f002000075a7 */ /* 0x000ea400080011ff */
[----:B-12---:R-:W-:Y:S05]  /*4e10*/  @!P0 BRA `(.L_x_88) ;  /* 0x0000004400588947 */ /* 0x006fea0003800000 */
.L_x_167:
[----:B------:R-:W4:Y:S01]  /*4e20*/  LDC.64 R10, c[0x0][0xb10] ;  /* 0x0002c400ff0a7b82 */ /* 0x000f220000000a00 */
[----:B------:R-:W3:Y:S01]  /*4e30*/  LDS.128 R16, [R16+0x180] ;  /* 0x0001800010107984 */ /* 0x000ee20000000c00 */
[----:B-1----:R-:W-:Y:S01]  /*4e40*/  ISETP.NE.AND P1, PT, R73, 0x1, PT ;  /* 0x000000014900780c */ /* 0x002fe20003f25270 */
[----:B--2---:R-:W-:Y:S01]  /*4e50*/  VIADD R0, R0, 0x100 ;  /* 0x0000010000007836 */ /* 0x004fe20000000000 */
[----:B------:R-:W-:Y:S04]  /*4e60*/  ISETP.GE.AND P0, PT, R72, 0x1, PT ;  /* 0x000000014800780c */ /* 0x000fe80003f06270 */
[----:B------:R-:W1:Y:S01]  /*4e70*/  LDC.64 R8, c[0x0][0xb18] ;  /* 0x0002c600ff087b82 */ /* 0x000e620000000a00 */
[----:B------:R-:W-:Y:S01]  /*4e80*/  PRMT R0, RZ, 0x654, R0 ;  /* 0x00000654ff007816 */ /* 0x000fe20000000000 */
[----:B------:R-:W-:Y:S01]  /*4e90*/  @!PT LDS RZ, [RZ] ;  /* 0x00000000fffff984 */ /* 0x000fe20000000800 */
[----:B------:R-:W-:Y:S01]  /*4ea0*/  @!PT LDS RZ, [RZ] ;  /* 0x00000000fffff984 */ /* 0x000fe20000000800 */
[----:B------:R-:W-:Y:S01]  /*4eb0*/  @!PT LDS RZ, [RZ] ;  /* 0x00000000fffff984 */ /* 0x000fe20000000800 */
[----:B------:R-:W-:Y:S01]  /*4ec0*/  @!PT LDS RZ, [RZ] ;  /* 0x00000000fffff984 */ /* 0x000fe20000000800 */
[----:B------:R2:W-:Y:S06]  /*4ed0*/  MEMBAR.ALL.CTA ;  /* 0x0000000000007992 */ /* 0x0005ec0000008000 */
[----:B--2---:R-:W2:Y:S01]  /*4ee0*/  FENCE.VIEW.ASYNC.S ;  /* 0x00000000000073c6 */ /* 0x004ea20000000000 */
[----:B------:R-:W1:Y:S08]  /*4ef0*/  @!P1 LDC R12, c[0x0][0xb20] ;  /* 0x0002c800ff0c9b82 */ /* 0x000e700000000800 */
[----:B------:R-:W1:Y:S01]  /*4f00*/  @!P1 LDC R7, c[0x0][0xb0c] ;  /* 0x0002c300ff079b82 */ /* 0x000e620000000800 */
[----:B--2---:R2:W-:Y:S01]  /*4f10*/  SYNCS.ARRIVE.TRANS64.RED.A1T0 RZ, [R0+URZ], RZ ;  /* 0x000000ff00ff79a7 */ /* 0x0045e200081004ff */
[----:B---3--:R-:W-:Y:S04]  /*4f20*/  LOP3.LUT P4, RZ, R18, 0x1, RZ, 0xc0, !PT ;  /* 0x0000000112ff7812 */ /* 0x008fe8000788c0ff */
[----:B------:R-:W-:Y:S09]  /*4f30*/  P2R R191, PR, RZ, 0x10 ;  /* 0x00000010ffbf7803 */ /* 0x000ff20000000000 */
[----:B------:R-:W-:Y:S02]  /*4f40*/  @P4 MOV R76, R16 ;  /* 0x00000010004c4202 */ /* 0x000fe40000000f00 */
[----:B------:R-:W-:Y:S01]  /*4f50*/  @P4 LOP3.LUT R75, R17, 0xffff, RZ, 0xc0, !PT ;  /* 0x0000ffff114b4812 */ /* 0x000fe200078ec0ff */
[----:B--2-4-:R-:W-:Y:S06]  /*4f60*/  @!P0 BRA `(.L_x_89) ;  /* 0x0000000000a48947 */ /* 0x014fec0003800000 */
[----:B------:R-:W-:Y:S01]  /*4f70*/  IMAD.HI.U32 R0, R177, R71, RZ ;  /* 0x00000047b1007227 */ /* 0x000fe200078e00ff */
[----:B------:R-:W-:Y:S02]  /*4f80*/  ISETP.NE.AND P0, PT, R70, 0x1, PT ;  /* 0x000000014600780c */ /* 0x000fe40003f05270 */
[----:B------:R-:W-:Y:S01]  /*4f90*/  ISETP.NE.AND P2, PT, R72, 0x1, PT ;  /* 0x000000014800780c */ /* 0x000fe20003f45270 */
[----:B------:R-:W-:Y:S01]  /*4fa0*/  IMAD.HI.U32 R4, R178, R166, RZ ;  /* 0x000000a6b2047227 */ /* 0x000fe200078e00ff */
[----:B------:R-:W-:Y:S02]  /*4fb0*/  SHF.R.U32.HI R0, RZ, R173, R0 ;  /* 0x000000adff007219 */ /* 0x000fe40000011600 */
[----:B------:R-:W-:Y:S01]  /*4fc0*/  ISETP.NE.AND P3, PT, R74, 0x1, PT ;  /* 0x000000014a00780c */ /* 0x000fe20003f65270 */
[----:B------:R-:W-:Y:S01]  /*4fd0*/  IMAD.HI.U32 R6, R75, R71, RZ ;  /* 0x000000474b067227 */ /* 0x000fe200078e00ff */
[-C--:B------:R-:W-:Y:S02]  /*4fe0*/  SHF.R.U32.HI R4, RZ, R167.reuse, R4 ;  /* 0x000000a7ff047219 */ /* 0x080fe40000011604 */
[----:B------:R-:W-:Y:S01]  /*4ff0*/  SEL R0, R177, R0, !P0 ;  /* 0x00000000b1007207 */ /* 0x000fe20004000000 */
[----:B------:R-:W-:Y:S01]  /*5000*/  IMAD.HI.U32 R5, R76, R166, RZ ;  /* 0x000000a64c057227 */ /* 0x000fe200078e00ff */
[----:B------:R-:W-:Y:S03]  /*5010*/  SEL R4, R178, R4, !P3 ;  /* 0x00000004b2047207 */ /* 0x000fe60005800000 */
[-C--:B------:R-:W-:Y:S01]  /*5020*/  IMAD.HI.U32 R3, R0, R68.reuse, RZ ;  /* 0x0000004400037227 */ /* 0x080fe200078e00ff */
[----:B------:R-:W-:Y:S03]  /*5030*/  SHF.R.U32.HI R5, RZ, R167, R5 ;  /* 0x000000a7ff057219 */ /* 0x000fe60000011605 */
[----:B------:R-:W-:Y:S01]  /*5040*/  IMAD.HI.U32 R2, R4, R68, RZ ;  /* 0x0000004404027227 */ /* 0x000fe200078e00ff */
[----:B------:R-:W-:Y:S02]  /*5050*/  @P2 SHF.R.U32.HI R0, RZ, R69, R3 ;  /* 0x00000045ff002219 */ /* 0x000fe40000011603 */
[----:B------:R-:W-:Y:S02]  /*5060*/  SHF.R.U32.HI R3, RZ, R173, R6 ;  /* 0x000000adff037219 */ /* 0x000fe40000011606 */
[----:B------:R-:W-:Y:S01]  /*5070*/  @P2 SHF.R.U32.HI R4, RZ, R69, R2 ;  /* 0x00000045ff042219 */ /* 0x000fe20000011602 */
[----:B------:R-:W-:Y:S01]  /*5080*/  IMAD R0, R72, R0, RZ ;  /* 0x0000000048007224 */ /* 0x000fe200078e02ff */
[----:B------:R-:W-:Y:S02]  /*5090*/  SEL R3, R75, R3, !P0 ;  /* 0x000000034b037207 */ /* 0x000fe40004000000 */
[----:B------:R-:W-:Y:S01]  /*50a0*/  SEL R2, R76, R5, !P3 ;  /* 0x000000054c027207 */ /* 0x000fe20005800000 */
[----:B------:R-:W-:Y:S01]  /*50b0*/  IMAD R5, R72, R4, RZ ;  /* 0x0000000448057224 */ /* 0x000fe200078e02ff */
[C---:B------:R-:W-:Y:S01]  /*50c0*/  ISETP.GE.AND P0, PT, R3.reuse, R0, PT ;  /* 0x000000000300720c */ /* 0x040fe20003f06270 */
[C---:B------:R-:W-:Y:S03]  /*50d0*/  IMAD.HI.U32 R0, R3.reuse, R68, RZ ;  /* 0x0000004403007227 */ /* 0x040fe600078e00ff */
[C---:B------:R-:W-:Y:S02]  /*50e0*/  ISETP.GE.OR P0, PT, R2.reuse, R5, P0 ;  /* 0x000000050200720c */ /* 0x040fe40000706670 */
[----:B------:R-:W-:Y:S04]  /*50f0*/  SHF.R.U32.HI R0, RZ, R69, R0 ;  /* 0x00000045ff007219 */ /* 0x000fe80000011600 */
[C---:B------:R-:W-:Y:S05]  /*5100*/  SEL R6, R3.reuse, R0, !P2 ;  /* 0x0000000003067207 */ /* 0x040fea0005000000 */
        /* <DEDUP_REMOVED lines=14> */
[----:B------:R-:W-:Y:S07]  /*51f0*/  IMAD R75, R3, R70, R75 ;  /* 0x00000046034b7224 */ /* 0x000fee00078e024b */
.L_x_89:
[----:B-1----:R-:W-:Y:S01]  /*5200*/  @!P1 ISETP.NE.AND P0, PT, R8, 0x1, PT ;  /* 0x000000010800980c */ /* 0x002fe20003f05270 */
[----:B------:R-:W-:Y:S01]  /*5210*/  @!P1 IMAD.HI.U32 R0, R76, R10, RZ ;  /* 0x0000000a4c009227 */ /* 0x000fe200078e00ff */
[----:B------:R-:W-:Y:S01]  /*5220*/  @!P1 ISETP.NE.AND P2, PT, R7, 0x1, PT ;  /* 0x000000010700980c */ /* 0x000fe20003f45270 */
[----:B------:R-:W-:Y:S01]  /*5230*/  ULOP3.LUT UP0, URZ, UR48, 0x1b0, URZ, 0xc0, !UPT ;  /* 0x000001b030ff7892 */ /* 0x000fe2000f80c0ff */
[----:B------:R-:W-:Y:S01]  /*5240*/  R2UR UR42, R15 ;  /* 0x000000000f2a72ca */ /* 0x000fe200000e0000 */
[C---:B------:R-:W-:Y:S01]  /*5250*/  @!P1 IMAD.HI.U32 R2, R75.reuse, R9, RZ ;  /* 0x000000094b029227 */ /* 0x040fe200078e00ff */
[----:B------:R-:W-:Y:S02]  /*5260*/  @!P1 SHF.R.U32.HI R0, RZ, R11, R0 ;  /* 0x0000000bff009219 */ /* 0x000fe40000011600 */
[----:B------:R-:W-:Y:S01]  /*5270*/  R2UR UR41, R14 ;  /* 0x000000000e2972ca */ /* 0x000fe200000e0000 */
[----:B------:R-:W-:Y:S01]  /*5280*/  VIADD R192, R192, 0x1 ;  /* 0x00000001c0c07836 */ /* 0x000fe20000000000 */
[----:B------:R-:W-:Y:S02]  /*5290*/  @!P1 SHF.R.U32.HI R2, RZ, R12, R2 ;  /* 0x0000000cff029219 */ /* 0x000fe40000011602 */
[----:B------:R-:W-:Y:S02]  /*52a0*/  @!P1 SEL R3, R76, R0, !P2 ;  /* 0x000000004c039207 */ /* 0x000fe40005000000 */
[----:B------:R-:W-:Y:S02]  /*52b0*/  @!P1 SEL R2, R75, R2, !P0 ;  /* 0x000000024b029207 */ /* 0x000fe40004000000 */
[----:B------:R-:W-:Y:S01]  /*52c0*/  @P4 SHF.R.U32.HI R179, RZ, 0x10, R17 ;  /* 0x00000010ffb34819 */ /* 0x000fe20000011611 */
[----:B------:R-:W-:Y:S02]  /*52d0*/  USHF.L.U32 UR42, UR42, 0x7, URZ ;  /* 0x000000072a2a7899 */ /* 0x000fe400080006ff */
[----:B------:R-:W-:Y:S02]  /*52e0*/  @!P1 IMAD.IADD R0, R2, 0x1, -R3 ;  /* 0x0000000102009824 */ /* 0x000fe400078e0a03 */
[----:B------:R-:W-:Y:S01]  /*52f0*/  @!P1 IMAD.IADD R2, R3, 0x1, -R2 ;  /* 0x0000000103029824 */ /* 0x000fe200078e0a02 */
[----:B------:R-:W-:Y:S01]  /*5300*/  USHF.L.U32 UR41, UR41, 0x7, URZ ;  /* 0x0000000729297899 */ /* 0x000fe200080006ff */
[----:B------:R-:W-:Y:S02]  /*5310*/  @!P1 IMAD R76, R0, R7, R76 ;  /* 0x00000007004c9224 */ /* 0x000fe400078e024c */
[----:B------:R-:W-:Y:S01]  /*5320*/  @!P1 IMAD R75, R2, R8, R75 ;  /* 0x00000008024b9224 */ /* 0x000fe200078e024b */
[----:B------:R-:W-:Y:S08]  /*5330*/  BRA.U !UP0, `(.L_x_90) ;  /* 0x0000000108407547 */ /* 0x000ff0000b800000 */
[----:B------:R-:W1:Y:S01]  /*5340*/  LDCU.64 UR8, c[0x4][0x80] ;  /* 0x01001000ff0877ac */ /* 0x000e620008000a00 */
[----:B------:R-:W-:Y:S01]  /*5350*/  MOV R3, 0x0 ;  /* 0x0000000000037802 */ /* 0x000fe20000000f00 */
[----:B------:R-:W-:Y:S02]  /*5360*/  HFMA2 R12, -RZ, RZ, 0, 5.9604644775390625e-08 ;  /* 0x00000001ff0c7431 */ /* 0x000fe400000001ff */
[----:B------:R-:W-:Y:S02]  /*5370*/  IMAD.MOV.U32 R8, RZ, RZ, 0x70 ;  /* 0x00000070ff087424 */ /* 0x000fe400078e00ff */
[----:B------:R-:W-:Y:S01]  /*5380*/  IMAD.MOV.U32 R13, RZ, RZ, RZ ;  /* 0x000000ffff0d7224 */ /* 0x000fe200078e00ff */
[----:B------:R-:W2:Y:S01]  /*5390*/  LDCU.64 UR6, c[0x4][0x88] ;  /* 0x01001100ff0677ac */ /* 0x000ea20008000a00 */
[----:B------:R-:W3:Y:S01]  /*53a0*/  LDC.64 R2, c[0x4][R3] ;  /* 0x0100000003027b82 */ /* 0x000ee20000000a00 */
[----:B------:R-:W4:Y:S01]  /*53b0*/  LDCU.64 UR4, c[0x4][0x8] ;  /* 0x01000100ff0477ac */ /* 0x000f220008000a00 */
[----:B-1----:R-:W-:Y:S01]  /*53c0*/  MOV R5, UR9 ;  /* 0x0000000900057c02 */ /* 0x002fe20008000f00 */
[----:B------:R-:W-:Y:S01]  /*53d0*/  IMAD.U32 R4, RZ, RZ, UR8 ;  /* 0x00000008ff047e24 */ /* 0x000fe2000f8e00ff */
[----:B--2---:R-:W-:Y:S01]  /*53e0*/  MOV R7, UR7 ;  /* 0x0000000700077c02 */ /* 0x004fe20008000f00 */
[----:B------:R-:W-:Y:S01]  /*53f0*/  IMAD.U32 R6, RZ, RZ, UR6 ;  /* 0x00000006ff067e24 */ /* 0x000fe2000f8e00ff */
[----:B----4-:R-:W-:Y:S01]  /*5400*/  MOV R11, UR5 ;  /* 0x00000005000b7c02 */ /* 0x010fe20008000f00 */
[----:B------:R-:W-:Y:S02]  /*5410*/  IMAD.U32 R10, RZ, RZ, UR4 ;  /* 0x00000004ff0a7e24 */ /* 0x000fe4000f8e00ff */
[----:B------:R-:W-:Y:S07]  /*5420*/  LEPC R20, `(.L_x_90) ;  /* 0x000000001014794e */ /* 0x000fee0000000000 */
[----:B---3-5:R-:W-:Y:S05]  /*5430*/  CALL.ABS.NOINC R2 ;  /* 0x0000000002007343 */ /* 0x028fea0003c00000 */
.L_x_90:
[----:B------:R-:W-:Y:S01]  /*5440*/  LOP3.LUT P0, RZ, R189, 0x1b0, RZ, 0xc0, !PT ;  /* 0x000001b0bdff7812 */ /* 0x000fe2000780c0ff */
[----:B------:R-:W-:Y:S11]  /*5450*/  BSSY.RECONVERGENT B6, `(.L_x_91) ;  /* 0x0000013000067945 */ /* 0x000ff60003800200 */
[----:B------:R-:W-:Y:S01]  /*5460*/  @!UPT UIADD3 URZ, UPT, UPT, URZ, URZ, URZ ;  /* 0x000000fffffff290 */ /* 0x000fe2000fffe0ff */
[----:B------:R-:W-:Y:S05]  /*5470*/  @!P0 BRA `(.L_x_92) ;  /* 0x0000000000408947 */ /* 0x000fea0003800000 */
        /* <DEDUP_REMOVED lines=16> */
.L_x_92:
[----:B------:R-:W-:Y:S05]  /*5580*/  BSYNC.RECONVERGENT B6 ;  /* 0x0000000000067941 */ /* 0x000fea0003800200 */
.L_x_91:
[----:B------:R-:W-:Y:S02]  /*5590*/  ISETP.NE.U32.AND P0, PT, RZ, UR38, PT ;  /* 0x00000026ff007c0c */ /* 0x000fe4000bf05070 */
[C---:B------:R-:W-:Y:S02]  /*55a0*/  ISETP.NE.U32.AND P4, PT, R164.reuse, RZ, PT ;  /* 0x000000ffa400720c */ /* 0x040fe40003f85070 */
[----:B------:R-:W-:Y:S02]  /*55b0*/  ISETP.NE.U32.AND P1, PT, R164, RZ, PT ;  /* 0x000000ffa400720c */ /* 0x000fe40003f25070 */
[----:B------:R-:W-:Y:S02]  /*55c0*/  ISETP.NE.AND.EX P0, PT, RZ, UR39, PT, P0 ;  /* 0x00000027ff007c0c */ /* 0x000fe4000bf05300 */
[C---:B------:R-:W-:Y:S02]  /*55d0*/  ISETP.NE.AND.EX P4, PT, R165.reuse, RZ, PT, P4 ;  /* 0x000000ffa500720c */ /* 0x040fe40003f85340 */
[----:B------:R-:W-:Y:S02]  /*55e0*/  ISETP.NE.AND.EX P1, PT, R165, RZ, P0, P1 ;  /* 0x000000ffa500720c */ /* 0x000fe40000725310 */
[----:B------:R-:W-:Y:S02]  /*55f0*/  ISETP.NE.U32.AND P5, PT, R160, RZ, PT ;  /* 0x000000ffa000720c */ /* 0x000fe40003fa5070 */
[----:B------:R-:W-:Y:S02]  /*5600*/  ISETP.NE.U32.AND P2, PT, RZ, UR38, PT ;  /* 0x00000026ff007c0c */ /* 0x000fe4000bf45070 */
[----:B------:R-:W-:Y:S02]  /*5610*/  PLOP3.LUT P0, PT, PT, PT, PT, 0x8, 0x80 ;  /* 0x000000000080781c */ /* 0x000fe40003f0e170 */
[----:B------:R-:W-:Y:S02]  /*5620*/  ISETP.NE.AND.EX P5, PT, R161, RZ, PT, P5 ;  /* 0x000000ffa100720c */ /* 0x000fe40003fa5350 */
[----:B------:R-:W-:Y:S03]  /*5630*/  ISETP.NE.AND.EX P2, PT, RZ, UR39, PT, P2 ;  /* 0x00000027ff007c0c */ /* 0x000fe6000bf45320 */
[----:B------:R-:W-:Y:S01]  /*5640*/  @!P1 PLOP3.LUT P0, PT, P4, PT, PT, 0x80, 0x8 ;  /* 0x000000000008981c */ /* 0x000fe2000270f070 */
[----:B------:R-:W-:Y:S01]  /*5650*/  @!UPT UIADD3 URZ, UPT, UPT, URZ, URZ, URZ ;  /* 0x000000fffffff290 */ /* 0x000fe2000fffe0ff */
[----:B------:R-:W-:Y:S11]  /*5660*/  @!P4 BRA `(.L_x_93) ;  /* 0x00000000002cc947 */ /* 0x000ff60003800000 */
[----:B------:R-:W-:Y:S01]  /*5670*/  ISETP.NE.U32.AND P3, PT, R162, RZ, PT ;  /* 0x000000ffa200720c */ /* 0x000fe20003f65070 */
[----:B------:R-:W-:Y:S03]  /*5680*/  IMAD.MOV.U32 R170, RZ, RZ, 0x1 ;  /* 0x00000001ffaa7424 */ /* 0x000fe600078e00ff */
[----:B------:R-:W-:Y:S11]  /*5690*/  ISETP.NE.AND.EX P3, PT, R163, RZ, PT, P3 ;  /* 0x000000ffa300720c */ /* 0x000ff60003f65330 */
[----:B------:R-:W-:Y:S02]  /*56a0*/  @!UPT UIADD3 URZ, UPT, UPT, URZ, URZ, URZ ;  /* 0x000000fffffff290 */ /* 0x000fe4000fffe0ff */
[----:B------:R-:W1:Y:S01]  /*56b0*/  @P3 LDC.64 R2, c[0x0][0x888] ;  /* 0x00022200ff023b82 */ /* 0x000e620000000a00 */
[----:B------:R-:W-:Y:S04]  /*56c0*/  @P3 IMAD R0, R164, UR36, RZ ;  /* 0x00000024a4003c24 */ /* 0x000fe8000f8e02ff */
[----:B-1----:R-:W-:Y:S04]  /*56d0*/  @P3 IMAD.WIDE R2, R0, 0x4, R2 ;  /* 0x0000000400023825 */ /* 0x002fe800078e0202 */
[----:B------:R-:W-:Y:S01]  /*56e0*/  HFMA2 R0, -RZ, RZ, 0, 5.9604644775390625e-08 ;  /* 0x00000001ff007431 */ /* 0x000fe200000001ff */
[----:B-----5:R1:W5:Y:S04]  /*56f0*/  @P3 LDG.E R79, desc[UR46][R2.64] ;  /* 0x0000002e024f3981 */ /* 0x020368000c1e1900 */
[----:B------:R-:W-:Y:S01]  /*5700*/  @!P3 PRMT R170, R0, 0x7610, R170 ;  /* 0x0000761000aab816 */ /* 0x000fe200000000aa */
[----:B-1----:R-:W2:Y:S06]  /*5710*/  @!P3 LDC R79, c[0x0][0x880] ;  /* 0x00022000ff4fbb82 */ /* 0x002eac0000000800 */
.L_x_93:
[----:B------:R-:W-:Y:S05]  /*5720*/  @!P5 BRA `(.L_x_94) ;  /* 0x000000000020d947 */ /* 0x000fea0003800000 */
[----:B------:R-:W-:Y:S04]  /*5730*/  ISETP.NE.U32.AND P3, PT, R158, RZ, PT ;  /* 0x000000ff9e00720c */ /* 0x000fe80003f65070 */
[----:B------:R-:W-:Y:S11]  /*5740*/  ISETP.NE.AND.EX P3, PT, R159, RZ, PT, P3 ;  /* 0x000000ff9f00720c */ /* 0x000ff60003f65330 */
[----:B------:R-:W-:Y:S02]  /*5750*/  @!UPT UIADD3 URZ, UPT, UPT, URZ, URZ, URZ ;  /* 0x000000fffffff290 */ /* 0x000fe4000fffe0ff */
[----:B------:R-:W1:Y:S01]  /*5760*/  @P3 LDC.64 R2, c[0x0][0x8a8] ;  /* 0x00022a00ff023b82 */ /* 0x000e620000000a00 */
[----:B------:R-:W-:Y:S04]  /*5770*/  @P3 IMAD R0, R160, UR36, RZ ;  /* 0x00000024a0003c24 */ /* 0x000fe8000f8e02ff */
[----:B-1----:R-:W-:Y:S05]  /*5780*/  @P3 IMAD.WIDE R2, R0, 0x4, R2 ;  /* 0x0000000400023825 */ /* 0x002fea00078e0202 */
[----:B-----5:R1:W5:Y:S02]  /*5790*/  @P3 LDG.E R77, desc[UR46][R2.64] ;  /* 0x0000002e024d3981 */ /* 0x020364000c1e1900 */
[----:B-1----:R-:W3:Y:S02]  /*57a0*/  @!P3 LDC R77, c[0x0][0x8a0] ;  /* 0x00022800ff4dbb82 */ /* 0x002ee40000000800 */
.L_x_94:
[----:B--2--5:R-:W-:Y:S01]  /*57b0*/  FSETP.NEU.AND P3, PT, R79, RZ, PT ;  /* 0x000000ff4f00720b */ /* 0x024fe20003f6d000 */
[----:B------:R-:W1:Y:S01]  /*57c0*/  LDCU UR4, c[0x0][0x8c8] ;  /* 0x00011900ff0477ac */ /* 0x000e620008000800 */
[----:B------:R-:W-:Y:S02]  /*57d0*/  SEL R5, RZ, 0xffffffff, P2 ;  /* 0xffffffffff057807 */ /* 0x000fe40001000000 */
[----:B------:R-:W-:Y:S01]  /*57e0*/  LOP3.LUT P2, RZ, R170, 0xff, RZ, 0xc0, !PT ;  /* 0x000000ffaaff7812 */ /* 0x000fe2000784c0ff */
[----:B------:R-:W-:Y:S01]  /*57f0*/  UISETP.NE.U32.AND UP0, UPT, UR44, URZ, UPT ;  /* 0x000000ff2c00728c */ /* 0x000fe2000bf05070 */
[----:B------:R-:W-:Y:S03]  /*5800*/  @!P1 SEL R0, RZ, 0xffffffff, P3 ;  /* 0xffffffffff009807 */ /* 0x000fe60001800000 */
[----:B------:R-:W-:Y:S01]  /*5810*/  UISETP.NE.AND.EX UP0, UPT, UR45, URZ, UPT, UP0 ;  /* 0x000000ff2d00728c */ /* 0x000fe2000bf05300 */
[----:B------:R-:W-:Y:S04]  /*5820*/  @P0 SEL R0, R5, R0, !P2 ;  /* 0x0000000005000207 */ /* 0x000fe80005000000 */
[----:B------:R-:W-:Y:S04]  /*5830*/  @!P1 LOP3.LUT R0, R0, 0x1, RZ, 0xc0, !PT ;  /* 0x0000000100009812 */ /* 0x000fe800078ec0ff */
[----:B------:R-:W-:Y:S01]  /*5840*/  ISETP.NE.U32.OR P6, PT, R0, 0x1, P1 ;  /* 0x000000010000780c */ /* 0x000fe20000fc5470 */
[----:B-1----:R-:W-:Y:S01]  /*5850*/  IMAD.U32 R2, RZ, RZ, UR4 ;  /* 0x00000004ff027e24 */ /* 0x002fe2000f8e00ff */
[----:B------:R-:W-:Y:S02]  /*5860*/  LEA R0, R181, UR49, 0x3 ;  /* 0x00000031b5007c11 */ /* 0x000fe4000f8e18ff */
[----:B------:R-:W-:Y:S09]  /*5870*/  P2R R16, PR, RZ, 0x40 ;  /* 0x00000040ff107803 */ /* 0x000ff20000000000 */
[----:B------:R-:W-:Y:S01]  /*5880*/  @P6 SHF.L.U32 R4, R180, 0x1f, RZ ;  /* 0x0000001fb4046819 */ /* 0x000fe200000006ff */
[----:B------:R-:W-:Y:S06]  /*5890*/  BRA.U !UP0, `(.L_x_95) ;  /* 0x00000001084c7547 */ /* 0x000fec000b800000 */
[----:B------:R-:W-:Y:S01]  /*58a0*/  ISETP.LE.AND P1, PT, R174, UR41, PT ;  /* 0x00000029ae007c0c */ /* 0x000fe2000bf23270 */
[C---:B------:R-:W-:Y:S02]  /*58b0*/  VIADD R2, R185.reuse, UR42 ;  /* 0x0000002ab9027c36 */ /* 0x040fe40008000000 */
[----:B------:R-:W-:Y:S03]  /*58c0*/  IMAD.U32 R6, RZ, RZ, UR42 ;  /* 0x0000002aff067e24 */ /* 0x000fe6000f8e00ff */
[----:B------:R-:W-:Y:S11]  /*58d0*/  ISETP.GE.OR P1, PT, R2, UR50, P1 ;  /* 0x0000003202007c0c */ /* 0x000ff60008f26670 */
[----:B------:R-:W-:Y:S02]  /*58e0*/  @!UPT UIADD3 URZ, UPT, UPT, URZ, URZ, URZ ;  /* 0x000000fffffff290 */ /* 0x000fe4000fffe0ff */
[----:B------:R-:W-:Y:S01]  /*58f0*/  @!P1 IADD3 R8, P0, PT, R185, UR42, RZ ;  /* 0x0000002ab9089c10 */ /* 0x000fe2000ff1e0ff */
[----:B------:R-:W1:Y:S01]  /*5900*/  @!P1 LDC.64 R2, c[0x0][0x8d0] ;  /* 0x00023400ff029b82 */ /* 0x000e620000000a00 */
[----:B------:R-:W-:Y:S02]  /*5910*/  VOTEU.ALL UP0, P1 ;  /* 0x0000000000ff7886 */ /* 0x000fe40000800000 */
[----:B------:R-:W-:Y:S03]  /*5920*/  @!P1 LEA.HI.X.SX32 R9, R6, RZ, 0x1, P0 ;  /* 0x000000ff06099211 */ /* 0x000fe600000f0eff */
[----:B------:R-:W-:Y:S06]  /*5930*/  @!UP0 USHF.R.S32.HI UR4, URZ, 0x1f, UR36 ;  /* 0x0000001fff048899 */ /* 0x000fec0008011424 */
[C---:B-1----:R-:W-:Y:S02]  /*5940*/  @!P1 IMAD R6, R2.reuse, UR4, RZ ;  /* 0x0000000402069c24 */ /* 0x042fe4000f8e02ff */
[----:B------:R-:W-:Y:S04]  /*5950*/  @!P1 IMAD.WIDE.U32 R8, R2, UR36, R8 ;  /* 0x0000002402089c25 */ /* 0x000fe8000f8e0008 */
[----:B------:R-:W-:Y:S01]  /*5960*/  @!P1 IMAD R6, R3, UR36, R6 ;  /* 0x0000002403069c24 */ /* 0x000fe2000f8e0206 */
[----:B------:R-:W-:Y:S04]  /*5970*/  @!P1 IADD3 R2, P0, PT, R8, UR44, RZ ;  /* 0x0000002c08029c10 */ /* 0x000fe8000ff1e0ff */
[--C-:B------:R-:W-:Y:S02]  /*5980*/  @!P1 IADD3.X R3, PT, PT, R9, UR45, R6.reuse, P0, !PT ;  /* 0x0000002d09039c10 */ /* 0x100fe400087fe406 */
[----:B------:R-:W-:Y:S06]  /*5990*/  PRMT R6, RZ, 0x7610, R6 ;  /* 0x00007610ff067816 */ /* 0x000fec0000000006 */
[----:B------:R-:W2:Y:S02]  /*59a0*/  @!P1 LDG.E.U8 R6, desc[UR46][R2.64] ;  /* 0x0000002e02069981 */ /* 0x000ea4000c1e1100 */
[----:B--2---:R-:W-:Y:S05]  /*59b0*/  F2FP.F16.E4M3.UNPACK_B R2, R6 ;  /* 0x00000006ff02723e */ /* 0x004fea00020006ff */
[----:B------:R-:W-:Y:S07]  /*59c0*/  HADD2.F32 R2, -RZ, R2.H0_H0 ;  /* 0x20000002ff027230 */ /* 0x000fee0000004100 */
.L_x_95:
[----:B------:R1:W2:Y:S01]  /*59d0*/  @P6 SYNCS.PHASECHK.TRANS64.TRYWAIT P1, [R0+URZ+0xc0], R4 ;  /* 0x0000c004000065a7 */ /* 0x0002a200080211ff */
[C---:B------:R-:W-:Y:S01]  /*59e0*/  LEA R195, R139.reuse, UR49, 0x3 ;  /* 0x000000318bc37c11 */ /* 0x040fe2000f8e18ff */
[----:B------:R-:W-:Y:S01]  /*59f0*/  BSSY B1, `(.L_x_96) ;  /* 0x000003b000017945 */ /* 0x000fe20003800000 */
[----:B------:R-:W-:Y:S01]  /*5a00*/  SEL R3, RZ, 0xffffffff, P3 ;  /* 0xffffffffff037807 */ /* 0x000fe20001800000 */
[----:B------:R-:W-:Y:S01]  /*5a10*/  IMAD.MOV.U32 R196, RZ, RZ, 0x1 ;  /* 0x00000001ffc47424 */ /* 0x000fe200078e00ff */
[----:B------:R-:W-:Y:S01]  /*5a20*/  CS2R R154, SRZ ;  /* 0x00000000009a7805 */ /* 0x000fe2000001ff00 */
[----:B------:R-:W-:Y:S01]  /*5a30*/  IMAD R157, R139, 0x80, R156 ;  /* 0x000000808b9d7824 */ /* 0x000fe200078e029c */
[----:B------:R-:W-:Y:S02]  /*5a40*/  @P4 SEL R3, R5, R3, !P2 ;  /* 0x0000000305034207 */ /* 0x000fe40005000000 */
[----:B------:R-:W-:Y:S02]  /*5a50*/  CS2R R152, SRZ ;  /* 0x0000000000987805 */ /* 0x000fe4000001ff00 */
[----:B------:R-:W-:Y:S02]  /*5a60*/  CS2R R150, SRZ ;  /* 0x0000000000967805 */ /* 0x000fe4000001ff00 */
[----:B------:R-:W-:Y:S02]  /*5a70*/  CS2R R148, SRZ ;  /* 0x0000000000947805 */ /* 0x000fe4000001ff00 */
[----:B------:R-:W-:Y:S02]  /*5a80*/  LOP3.LUT R3, R3, 0x1, RZ, 0xc0, !PT ;  /* 0x0000000103037812 */ /* 0x000fe400078ec0ff */
[----:B------:R-:W-:Y:S02]  /*5a90*/  CS2R R146, SRZ ;  /* 0x0000000000927805 */ /* 0x000fe4000001ff00 */
[----:B------:R-:W-:Y:S02]  /*5aa0*/  CS2R R144, SRZ ;  /* 0x0000000000907805 */ /* 0x000fe4000001ff00 */
[----:B------:R-:W-:Y:S02]  /*5ab0*/  CS2R R142, SRZ ;  /* 0x00000000008e7805 */ /* 0x000fe4000001ff00 */
[----:B------:R-:W-:Y:S02]  /*5ac0*/  ISETP.NE.U32.AND P5, PT, R3, 0x1, PT ;  /* 0x000000010300780c */ /* 0x000fe40003fa5070 */
[----:B------:R-:W-:Y:S02]  /*5ad0*/  CS2R R140, SRZ ;  /* 0x00000000008c7805 */ /* 0x000fe4000001ff00 */
[----:B------:R-:W-:Y:S02]  /*5ae0*/  P2R R197, PR, RZ, 0x20 ;  /* 0x00000020ffc57803 */ /* 0x000fe40000000000 */
[----:B-1----:R-:W-:Y:S04]  /*5af0*/  SHF.L.U32 R4, R183, 0x1f, RZ ;  /* 0x0000001fb7047819 */ /* 0x002fe800000006ff */
[----:B------:R1:W4:Y:S01]  /*5b00*/  SYNCS.PHASECHK.TRANS64.TRYWAIT P0, [R195+URZ+0x110], R4 ;  /* 0x00011004c30075a7 */ /* 0x00032200080011ff */
[----:B--2---:R-:W-:Y:S01]  /*5b10*/  @P6 SEL R196, RZ, 0x1, !P1 ;  /* 0x00000001ffc46807 */ /* 0x004fe20004800000 */
[----:B-1----:R-:W-:Y:S06]  /*5b20*/  @!P6 BRA `(.L_x_97) ;  /* 0x00000000009ce947 */ /* 0x002fec0003800000 */
[----:B------:R-:W-:Y:S01]  /*5b30*/  @P5 IMAD R8, R181, 0x2000, R186 ;  /* 0x00002000b5085824 */ /* 0x000fe200078e02ba */
[----:B------:R-:W-:Y:S01]  /*5b40*/  ISETP.NE.AND P1, PT, R196, RZ, PT ;  /* 0x000000ffc400720c */ /* 0x000fe20003f25270 */
[----:B------:R-:W-:Y:S01]  /*5b50*/  BSSY B0, `(.L_x_98) ;  /* 0x0000010000007945 */ /* 0x000fe20003800000 */
[----:B------:R-:W-:Y:S01]  /*5b60*/  CS2R R142, SRZ ;  /* 0x00000000008e7805 */ /* 0x000fe2000001ff00 */
[--C-:B------:R-:W-:Y:S01]  /*5b70*/  @P5 IMAD R7, R188, -0x10, R8.reuse ;  /* 0xfffffff0bc075824 */ /* 0x100fe200078e0208 */
[----:B------:R-:W-:Y:S01]  /*5b80*/  CS2R R140, SRZ ;  /* 0x00000000008c7805 */ /* 0x000fe2000001ff00 */
[----:B------:R-:W-:Y:S01]  /*5b90*/  @P5 IMAD R6, R187, -0x10, R8 ;  /* 0xfffffff0bb065824 */ /* 0x000fe200078e0208 */
[----:B------:R-:W-:Y:S01]  /*5ba0*/  CS2R R150, SRZ ;  /* 0x0000000000967805 */ /* 0x000fe2000001ff00 */
[----:B------:R-:W-:Y:S01]  /*5bb0*/  @P5 IMAD R5, R184, 0x10, R7 ;  /* 0x00000010b8055824 */ /* 0x000fe200078e0207 */
[----:B------:R-:W-:Y:S02]  /*5bc0*/  CS2R R148, SRZ ;  /* 0x0000000000947805 */ /* 0x000fe4000001ff00 */
[----:B------:R-:W-:Y:S02]  /*5bd0*/  CS2R R146, SRZ ;  /* 0x0000000000927805 */ /* 0x000fe4000001ff00 */
[----:B------:R-:W-:Y:S02]  /*5be0*/  CS2R R144, SRZ ;  /* 0x0000000000907805 */ /* 0x000fe4000001ff00 */
[----:B------:R-:W-:Y:S02]  /*5bf0*/  CS2R R154, SRZ ;  /* 0x00000000009a7805 */ /* 0x000fe4000001ff00 */
[----:B------:R-:W-:Y:S01]  /*5c00*/  CS2R R152, SRZ ;  /* 0x0000000000987805 */ /* 0x000fe2000001ff00 */
[----:B------:R-:W-:Y:S06]  /*5c10*/  @P1 BRA `(.L_x_99) ;  /* 0x00000000000c1947 */ /* 0x000fec0003800000 */
[----:B------:R-:W-:Y:S04]  /*5c20*/  SHF.L.U32 R3, R180, 0x1f, RZ ;  /* 0x0000001fb4037819 */ /* 0x000fe800000006ff */
[----:B------:R-:W1:Y:S02]  /*5c30*/  SYNCS.PHASECHK.TRANS64.TRYWAIT P1, [R0+URZ+0xc0], R3 ;  /* 0x0000c003000075a7 */ /* 0x000e6400080211ff */
[----:B-1----:R-:W-:Y:S05]  /*5c40*/  @!P1 BRA `(.L_x_100) ;  /* 0x0000003400e09947 */ /* 0x002fea0003800000 */
.L_x_99:
[----:B------:R-:W-:Y:S05]  /*5c50*/  BSYNC B0 ;  /* 0x0000000000007941 */ /* 0x000fea0003800000 */
.L_x_98:
[----:B------:R-:W-:Y:S01]  /*5c60*/  ISETP.NE.AND P1, PT, R197, RZ, PT ;  /* 0x000000ffc500720c */ /* 0x000fe20003f25270 */
[----:B-1----:R-:W-:Y:S02]  /*5c70*/  VIADD R3, R0, 0xd0 ;  /* 0x000000d000037836 */ /* 0x002fe40000000000 */
[----:B------:R-:W-:Y:S02]  /*5c80*/  IMAD.U32 R0, RZ, RZ, UR37 ;  /* 0x00000025ff007e24 */ /* 0x000fe4000f8e00ff */
[----:B------:R-:W-:Y:S03]  /*5c90*/  VIADD R181, R181, 0x1 ;  /* 0x00000001b5b57836 */ /* 0x000fe60000000000 */
[----:B------:R-:W-:Y:S05]  /*5ca0*/  PRMT R0, R0, 0x654, R3 ;  /* 0x0000065400007816 */ /* 0x000fea0000000003 */
[----:B------:R1:W2:Y:S04]  /*5cb0*/  @P1 LDS.128 R140, [R8] ;  /* 0x00000000088c1984 */ /* 0x0002a80000000c00 */
[----:B------:R1:W1:Y:S04]  /*5cc0*/  @P1 LDS.128 R148, [R6+0x20] ;  /* 0x0000200006941984 */ /* 0x0002680000000c00 */
[----:B------:R1:W1:Y:S04]  /*5cd0*/  @P1 LDS.128 R144, [R7+0x10] ;  /* 0x0000100007901984 */ /* 0x0002680000000c00 */
[----:B------:R1:W1:Y:S01]  /*5ce0*/  @P1 LDS.128 R152, [R5+0x10] ;  /* 0x0000100005981984 */ /* 0x0002620000000c00 */
[C---:B------:R-:W-:Y:S01]  /*5cf0*/  ISETP.NE.AND P1, PT, R181.reuse, 0x2, PT ;  /* 0x00000002b500780c */ /* 0x040fe20003f25270 */
[----:B------:R-:W-:Y:S01]  /*5d00*/  @!PT LDS RZ, [RZ] ;  /* 0x00000000fffff984 */ /* 0x000fe20000000800 */
[----:B------:R-:W-:Y:S01]  /*5d10*/  @!PT LDS RZ, [RZ] ;  /* 0x00000000fffff984 */ /* 0x000fe20000000800 */
[----:B------:R-:W-:Y:S01]  /*5d20*/  @!PT LDS RZ, [RZ] ;  /* 0x00000000fffff984 */ /* 0x000fe20000000800 */
[----:B------:R-:W-:Y:S01]  /*5d30*/  @!PT LDS RZ, [RZ] ;  /* 0x00000000fffff984 */ /* 0x000fe20000000800 */
[----:B------:R5:W-:Y:S06]  /*5d40*/  MEMBAR.ALL.CTA ;  /* 0x0000000000007992 */ /* 0x000bec0000008000 */
[----:B-----5:R-:W5:Y:S01]  /*5d50*/  FENCE.VIEW.ASYNC.S ;  /* 0x00000000000073c6 */ /* 0x020f620000000000 */
[----:B------:R-:W-:Y:S01]  /*5d60*/  SEL R181, R181, RZ, P1 ;  /* 0x000000ffb5b57207 */ /* 0x000fe20000800000 */
[----:B-----5:R5:W-:Y:S02]  /*5d70*/  SYNCS.ARRIVE.TRANS64.RED.A1T0 RZ, [R0+URZ], RZ ;  /* 0x000000ff00ff79a7 */ /* 0x020be400081004ff */
[----:B-----5:R-:W-:Y:S04]  /*5d80*/  SEL R0, RZ, 0x1, P1 ;  /* 0x00000001ff007807 */ /* 0x020fe80000800000 */
[----:B--2---:R-:W-:Y:S02]  /*5d90*/  LOP3.LUT R180, R180, R0, RZ, 0x3c, !PT ;  /* 0x00000000b4b47212 */ /* 0x004fe400078e3cff */
.L_x_97:
[----:B------:R-:W-:Y:S05]  /*5da0*/  BSYNC B1 ;  /* 0x0000000000017941 */ /* 0x000fea0003800000 */
.L_x_96:
[----:B------:R-:W-:Y:S04]  /*5db0*/  SHF.R.U32.HI R0, RZ, 0x15, R157 ;  /* 0x00000015ff007819 */ /* 0x000fe8000001169d */
[----:B------:R-:W-:Y:S01]  /*5dc0*/  LOP3.LUT P1, RZ, R0, 0x3, R172, 0x48, !PT ;  /* 0x0000000300ff7812 */ /* 0x000fe200078248ac */
[----:B------:R-:W-:Y:S01]  /*5dd0*/  @!UPT UIADD3 URZ, UPT, UPT, URZ, URZ, URZ ;  /* 0x000000fffffff290 */ /* 0x000fe2000fffe0ff */
[----:B----4-:R-:W-:Y:S11]  /*5de0*/  @P0 BRA `(.L_x_101) ;  /* 0x0000000000080947 */ /* 0x010ff60003800000 */
[----:B------:R-:W2:Y:S02]  /*5df0*/  SYNCS.PHASECHK.TRANS64.TRYWAIT P0, [R195+URZ+0x110], R4 ;  /* 0x00011004c30075a7 */ /* 0x000ea400080011ff */
[----:B--2---:R-:W-:Y:S05]  /*5e00*/  @!P0 BRA `(.L_x_102) ;  /* 0x0000003400848947 */ /* 0x004fea0003800000 */
.L_x_101:
[----:B------:R-:W-:Y:S04]  /*5e10*/  BSSY.RECONVERGENT B6, `(.L_x_103) ;  /* 0x0000012000067945 */ /* 0x000fe80003800200 */
[----:B------:R-:W-:Y:S05]  /*5e20*/  @!P1 BRA `(.L_x_104) ;  /* 0x0000000000409947 */ /* 0x000fea0003800000 */
[----:B------:R-:W4:Y:S01]  /*5e30*/  LDCU.64 UR8, c[0x4][0x70] ;  /* 0x01000e00ff0877ac */ /* 0x000f220008000a00 */
[----:B------:R-:W-:Y:S01]  /*5e40*/  MOV R15, 0x0 ;  /* 0x00000000000f7802 */ /* 0x000fe20000000f00 */
[----:B------:R-:W-:Y:S02]  /*5e50*/  HFMA2 R12, -RZ, RZ, 0, 5.9604644775390625e-08 ;  /* 0x00000001ff0c7431 */ /* 0x000fe400000001ff */
[----:B-1----:R-:W-:Y:S02]  /*5e60*/  IMAD.MOV.U32 R8, RZ, RZ, 0x192 ;  /* 0x00000192ff087424 */ /* 0x002fe400078e00ff */
[----:B------:R-:W-:Y:S01]  /*5e70*/  IMAD.MOV.U32 R13, RZ, RZ, RZ ;  /* 0x000000ffff0d7224 */ /* 0x000fe200078e00ff */
[----:B------:R-:W1:Y:S01]  /*5e80*/  LDCU.64 UR6, c[0x4][0x78] ;  /* 0x01000f00ff0677ac */ /* 0x000e620008000a00 */
[----:B------:R-:W3:Y:S01]  /*5e90*/  LDC.64 R14, c[0x4][R15] ;  /* 0x010000000f0e7b82 */ /* 0x000ee20000000a00 */
[----:B------:R-:W5:Y:S01]  /*5ea0*/  LDCU.64 UR4, c[0x4][0x10] ;  /* 0x01000200ff0477ac */ /* 0x000f620008000a00 */
[----:B----4-:R-:W-:Y:S01]  /*5eb0*/  MOV R5, UR9 ;  /* 0x0000000900057c02 */ /* 0x010fe20008000f00 */
[----:B--2---:R-:W-:Y:S01]  /*5ec0*/  IMAD.U32 R4, RZ, RZ, UR8 ;  /* 0x00000008ff047e24 */ /* 0x004fe2000f8e00ff */
[----:B-1----:R-:W-:Y:S01]  /*5ed0*/  MOV R7, UR7 ;  /* 0x0000000700077c02 */ /* 0x002fe20008000f00 */
[----:B------:R-:W-:Y:S01]  /*5ee0*/  IMAD.U32 R6, RZ, RZ, UR6 ;  /* 0x00000006ff067e24 */ /* 0x000fe2000f8e00ff */
[----:B-----5:R-:W-:Y:S01]  /*5ef0*/  MOV R11, UR5 ;  /* 0x00000005000b7c02 */ /* 0x020fe20008000f00 */
[----:B------:R-:W-:Y:S02]  /*5f00*/  IMAD.U32 R10, RZ, RZ, UR4 ;  /* 0x00000004ff0a7e24 */ /* 0x000fe4000f8e00ff */
[----:B------:R-:W-:Y:S07]  /*5f10*/  LEPC R20, `(.L_x_104) ;  /* 0x000000001014794e */ /* 0x000fee0000000000 */
[----:B---3--:R-:W-:Y:S05]  /*5f20*/  CALL.ABS.NOINC R14 ;  /* 0x000000000e007343 */ /* 0x008fea0003c00000 */
.L_x_104:
[----:B------:R-:W-:Y:S05]  /*5f30*/  BSYNC.RECONVERGENT B6 ;  /* 0x0000000000067941 */ /* 0x000fea0003800200 */
.L_x_103:
[----:B--2---:R-:W-:Y:S01]  /*5f40*/  F2FP.F16.E4M3.UNPACK_B R4, R141.H1 ;  /* 0x0000008dff04723e */ /* 0x004fe200030006ff */
[----:B------:R-:W-:Y:S05]  /*5f50*/  WARPSYNC.ALL ;  /* 0x0000000000007948 */ /* 0x000fea0003800000 */
[----:B------:R-:W-:Y:S01]  /*5f60*/  R2UR UR4, R157 ;  /* 0x000000009d0472ca */ /* 0x000fe200000e0000 */
[--C-:B------:R-:W-:Y:S01]  /*5f70*/  HADD2.F32 R85, -RZ, R4.reuse.H0_H0 ;  /* 0x20000004ff557230 */ /* 0x100fe20000004100 */
[----:B------:R-:W-:Y:S01]  /*5f80*/  ISETP.NE.AND P6, PT, R16, RZ, PT ;  /* 0x000000ff1000720c */ /* 0x000fe20003fc5270 */
[----:B------:R-:W-:Y:S01]  /*5f90*/  HADD2.F32 R86, -RZ, R4.H1_H1 ;  /* 0x30000004ff567230 */ /* 0x000fe20000004100 */
[----:B------:R-:W-:Y:S01]  /*5fa0*/  F2FP.F16.E4M3.UNPACK_B R4, R143.H1 ;  /* 0x0000008fff04723e */ /* 0x000fe200030006ff */
[----:B------:R-:W-:Y:S01]  /*5fb0*/  BSSY.RECONVERGENT B0, `(.L_x_105) ;  /* 0x000011d000007945 */ /* 0x000fe20003800200 */
[-C--:B------:R-:W-:Y:S02]  /*5fc0*/  F2FP.F16.E4M3.UNPACK_B R0, R140.reuse.H1 ;  /* 0x0000008cff00723e */ /* 0x080fe400030006ff */
[----:B------:R-:W-:Y:S01]  /*5fd0*/  F2FP.F16.E4M3.UNPACK_B R3, R140 ;  /* 0x0000008cff03723e */ /* 0x000fe200020006ff */
[----:B------:R-:W-:Y:S01]  /*5fe0*/  HADD2.F32 R93, -RZ, R4.H0_H0 ;  /* 0x20000004ff5d7230 */ /* 0x000fe20000004100 */
[----:B-1----:R-:W-:Y:S01]  /*5ff0*/  F2FP.F16.E4M3.UNPACK_B R126, R151.H1 ;  /* 0x00000097ff7e723e */ /* 0x002fe200030006ff */
[--C-:B------:R-:W-:Y:S01]  /*6000*/  HADD2.F32 R81, -RZ, R0.reuse.H0_H0 ;  /* 0x20000000ff517230 */ /* 0x100fe20000004100 */
[----:B------:R-:W-:Y:S01]  /*6010*/  F2FP.F16.E4M3.UNPACK_B R134, R153.H1 ;  /* 0x00000099ff86723e */ /* 0x000fe200030006ff */
[----:B------:R-:W-:Y:S01]  /*6020*/  HADD2.F32 R82, -RZ, R0.H1_H1 ;  /* 0x30000000ff527230 */ /* 0x000fe20000004100 */
[-C--:B------:R-:W-:Y:S01]  /*6030*/  F2FP.F16.E4M3.UNPACK_B R0, R142.reuse ;  /* 0x0000008eff00723e */ /* 0x080fe200020006ff */
[--C-:B------:R-:W-:Y:S01]  /*6040*/  HADD2.F32 R78, -RZ, R3.reuse.H0_H0 ;  /* 0x20000003ff4e7230 */ /* 0x100fe20000004100 */
[----:B------:R-:W-:Y:S01]  /*6050*/  ISETP.NE.AND P0, PT, R190, RZ, PT ;  /* 0x000000ffbe00720c */ /* 0x000fe20003f05270 */
[----:B------:R-:W-:Y:S01]  /*6060*/  HADD2.F32 R80, -RZ, R3.H1_H1 ;  /* 0x30000003ff507230 */ /* 0x000fe20000004100 */
[----:B------:R-:W-:Y:S01]  /*6070*/  F2FP.F16.E4M3.UNPACK_B R3, R141 ;  /* 0x0000008dff03723e */ /* 0x000fe200020006ff */
[--C-:B------:R-:W-:Y:S02]  /*6080*/  HADD2.F32 R87, -RZ, R0.reuse.H0_H0 ;  /* 0x20000000ff577230 */ /* 0x100fe40000004100 */
[----:B------:R-:W-:Y:S01]  /*6090*/  HADD2.F32 R88, -RZ, R0.H1_H1 ;  /* 0x30000000ff587230 */ /* 0x000fe20000004100 */
[----:B------:R-:W-:Y:S01]  /*60a0*/  F2FP.F16.E4M3.UNPACK_B R0, R143 ;  /* 0x0000008fff00723e */ /* 0x000fe200020006ff */
[--C-:B------:R-:W-:Y:S02]  /*60b0*/  HADD2.F32 R84, -RZ, R3.reuse.H1_H1 ;  /* 0x30000003ff547230 */ /* 0x100fe40000004100 */
[----:B------:R-:W-:Y:S01]  /*60c0*/  HADD2.F32 R83, -RZ, R3.H0_H0 ;  /* 0x20000003ff537230 */ /* 0x000fe20000004100 */
[----:B------:R-:W-:Y:S01]  /*60d0*/  F2FP.F16.E4M3.UNPACK_B R3, R142.H1 ;  /* 0x0000008eff03723e */ /* 0x000fe200030006ff */
[--C-:B------:R-:W-:Y:S02]  /*60e0*/  HADD2.F32 R91, -RZ, R0.reuse.H0_H0 ;  /* 0x20000000ff5b7230 */ /* 0x100fe40000004100 */
[----:B------:R-:W-:Y:S01]  /*60f0*/  HADD2.F32 R92, -RZ, R0.H1_H1 ;  /* 0x30000000ff5c7230 */ /* 0x000fe20000004100 */
[-C--:B------:R-:W-:Y:S01]  /*6100*/  F2FP.F16.E4M3.UNPACK_B R0, R144.reuse.H1 ;  /* 0x00000090ff00723e */ /* 0x080fe200030006ff */
[--C-:B------:R-:W-:Y:S02]  /*6110*/  HADD2.F32 R89, -RZ, R3.reuse.H0_H0 ;  /* 0x20000003ff597230 */ /* 0x100fe40000004100 */
[----:B------:R-:W-:Y:S01]  /*6120*/  HADD2.F32 R90, -RZ, R3.H1_H1 ;  /* 0x30000003ff5a7230 */ /* 0x000fe20000004100 */
[----:B------:R-:W-:Y:S01]  /*6130*/  F2FP.F16.E4M3.UNPACK_B R3, R144 ;  /* 0x00000090ff03723e */ /* 0x000fe200020006ff */
[--C-:B------:R-:W-:Y:S02]  /*6140*/  HADD2.F32 R97, -RZ, R0.reuse.H0_H0 ;  /* 0x20000000ff617230 */ /* 0x100fe40000004100 */
[----:B------:R-:W-:Y:S01]  /*6150*/  HADD2.F32 R98, -RZ, R0.H1_H1 ;  /* 0x30000000ff627230 */ /* 0x000fe20000004100 */
[----:B------:R-:W-:Y:S01]  /*6160*/  F2FP.F16.E4M3.UNPACK_B R0, R146 ;  /* 0x00000092ff00723e */ /* 0x000fe200020006ff */
[----:B------:R-:W-:Y:S01]  /*6170*/  HADD2.F32 R94, -RZ, R4.H1_H1 ;  /* 0x30000004ff5e7230 */ /* 0x000fe20000004100 */
[----:B------:R-:W-:Y:S01]  /*6180*/  F2FP.F16.E4M3.UNPACK_B R4, R145.H1 ;  /* 0x00000091ff04723e */ /* 0x000fe200030006ff */
[--C-:B------:R-:W-:Y:S02]  /*6190*/  HADD2.F32 R95, -RZ, R3.reuse.H0_H0 ;  /* 0x20000003ff5f7230 */ /* 0x100fe40000004100 */
[--C-:B------:R-:W-:Y:S02]  /*61a0*/  HADD2.F32 R103, -RZ, R0.reuse.H0_H0 ;  /* 0x20000000ff677230 */ /* 0x100fe40000004100 */
[----:B------:R-:W-:Y:S01]  /*61b0*/  HADD2.F32 R104, -RZ, R0.H1_H1 ;  /* 0x30000000ff687230 */ /* 0x000fe20000004100 */
[----:B------:R-:W-:Y:S01]  /*61c0*/  F2FP.F16.E4M3.UNPACK_B R0, R147 ;  /* 0x00000093ff00723e */ /* 0x000fe200020006ff */
[----:B------:R-:W-:Y:S01]  /*61d0*/  HADD2.F32 R96, -RZ, R3.H1_H1 ;  /* 0x30000003ff607230 */ /* 0x000fe20000004100 */
[----:B------:R-:W-:Y:S01]  /*61e0*/  F2FP.F16.E4M3.UNPACK_B R3, R145 ;  /* 0x00000091ff03723e */ /* 0x000fe200020006ff */
[--C-:B------:R-:W-:Y:S02]  /*61f0*/  HADD2.F32 R101, -RZ, R4.reuse.H0_H0 ;  /* 0x20000004ff657230 */ /* 0x100fe40000004100 */
[----:B------:R-:W-:Y:S01]  /*6200*/  HADD2.F32 R102, -RZ, R4.H1_H1 ;  /* 0x30000004ff667230 */ /* 0x000fe20000004100 */
[----:B------:R-:W-:Y:S01]  /*6210*/  F2FP.F16.E4M3.UNPACK_B R4, R147.H1 ;  /* 0x00000093ff04723e */ /* 0x000fe200030006ff */
        /* <DEDUP_REMOVED lines=15> */
[--C-:B------:R-:W-:Y:S02]  /*6310*/  HADD2.F32 R117, -RZ, R4.reuse.H0_H0 ;  /* 0x20000004ff757230 */ /* 0x100fe40000004100 */
[----:B------:R-:W-:Y:S02]  /*6320*/  HADD2.F32 R118, -RZ, R4.H1_H1 ;  /* 0x30000004ff767230 */ /* 0x000fe40000004100 */
[--C-:B------:R-:W-:Y:S01]  /*6330*/  HADD2.F32 R115, -RZ, R0.reuse.H0_H0 ;  /* 0x20000000ff737230 */ /* 0x100fe20000004100 */
[----:B------:R-:W3:Y:S01]  /*6340*/  LDTM.x64 R4, tmem[UR4] ;  /* 0x00000004000479ee */ /* 0x000ee20008340000 */
[----:B------:R-:W-:Y:S01]  /*6350*/  HADD2.F32 R116, -RZ, R0.H1_H1 ;  /* 0x30000000ff747230 */ /* 0x000fe20000004100 */
[-C--:B------:R-:W-:Y:S01]  /*6360*/  F2FP.F16.E4M3.UNPACK_B R0, R150.reuse.H1 ;  /* 0x00000096ff00723e */ /* 0x080fe200030006ff */
[--C-:B------:R-:W-:Y:S02]  /*6370*/  HADD2.F32 R111, -RZ, R3.reuse.H0_H0 ;  /* 0x20000003ff6f7230 */ /* 0x100fe40000004100 */
[----:B------:R-:W-:Y:S01]  /*6380*/  HADD2.F32 R112, -RZ, R3.H1_H1 ;  /* 0x30000003ff707230 */ /* 0x000fe20000004100 */
[----:B------:R-:W-:Y:S01]  /*6390*/  F2FP.F16.E4M3.UNPACK_B R3, R150 ;  /* 0x00000096ff03723e */ /* 0x000fe200020006ff */
[--C-:B------:R-:W-:Y:S02]  /*63a0*/  HADD2.F32 R121, -RZ, R0.reuse.H0_H0 ;  /* 0x20000000ff797230 */ /* 0x100fe40000004100 */
[----:B------:R-:W-:Y:S01]  /*63b0*/  HADD2.F32 R122, -RZ, R0.H1_H1 ;  /* 0x30000000ff7a7230 */ /* 0x000fe20000004100 */
[-C--:B------:R-:W-:Y:S01]  /*63c0*/  F2FP.F16.E4M3.UNPACK_B R0, R152.reuse ;  /* 0x00000098ff00723e */ /* 0x080fe200020006ff */
[--C-:B------:R-:W-:Y:S02]  /*63d0*/  HADD2.F32 R119, -RZ, R3.reuse.H0_H0 ;  /* 0x20000003ff777230 */ /* 0x100fe40000004100 */
[----:B------:R-:W-:Y:S01]  /*63e0*/  HADD2.F32 R120, -RZ, R3.H1_H1 ;  /* 0x30000003ff787230 */ /* 0x000fe20000004100 */
[----:B------:R-:W-:Y:S01]  /*63f0*/  F2FP.F16.E4M3.UNPACK_B R3, R151 ;  /* 0x00000097ff03723e */ /* 0x000fe200020006ff */
[--C-:B------:R-:W-:Y:S02]  /*6400*/  HADD2.F32 R127, -RZ, R0.reuse.H0_H0 ;  /* 0x20000000ff7f7230 */ /* 0x100fe40000004100 */
[----:B------:R-:W-:Y:S01]  /*6410*/  HADD2.F32 R128, -RZ, R0.H1_H1 ;  /* 0x30000000ff807230 */ /* 0x000fe20000004100 */
[----:B------:R-:W-:Y:S01]  /*6420*/  F2FP.F16.E4M3.UNPACK_B R0, R153 ;  /* 0x00000099ff00723e */ /* 0x000fe200020006ff */
        /* <DEDUP_REMOVED lines=9> */
[--C-:B------:R-:W-:Y:S02]  /*64c0*/  HADD2.F32 R138, -RZ, R0.reuse.H1_H1 ;  /* 0x30000000ff8a7230 */ /* 0x100fe40000004100 */
[----:B------:R-:W-:Y:S02]  /*64d0*/  HADD2.F32 R137, -RZ, R0.H0_H0 ;  /* 0x20000000ff897230 */ /* 0x000fe40000004100 */
[C-C-:B---3--:R-:W-:Y:S01]  /*64e0*/  FFMA R0, R77.reuse, R4, R2.reuse ;  /* 0x000000044d007223 */ /* 0x148fe20000000002 */
[--C-:B------:R-:W-:Y:S02]  /*64f0*/  HADD2.F32 R135, -RZ, R3.reuse.H0_H0 ;  /* 0x20000003ff877230 */ /* 0x100fe40000004100 */
[----:B------:R-:W-:Y:S02]  /*6500*/  HADD2.F32 R136, -RZ, R3.H1_H1 ;  /* 0x30000003ff887230 */ /* 0x000fe40000004100 */
[C-C-:B------:R-:W-:Y:S01]  /*6510*/  FFMA R3, R77.reuse, R5, R2.reuse ;  /* 0x000000054d037223 */ /* 0x140fe20000000002 */
        /* <DEDUP_REMOVED lines=60> */
[----:B------:R-:W-:Y:S01]  /*68e0*/  F2FP.F16.E4M3.UNPACK_B R65, R155 ;  /* 0x0000009bff41723e */ /* 0x000fe200020006ff */
[C-C-:B------:R-:W-:Y:S01]  /*68f0*/  FFMA R66, R77.reuse, R66, R2.reuse ;  /* 0x000000424d427223 */ /* 0x140fe20000000002 */
[----:B------:R-:W-:Y:S01]  /*6900*/  FFMA R67, R77, R67, R2 ;  /* 0x000000434d437223 */ /* 0x000fe20000000002 */
[C---:B------:R-:W-:Y:S01]  /*6910*/  FFMA R0, R79.reuse, R78, R0 ;  /* 0x0000004e4f007223 */ /* 0x040fe20000000000 */
[C---:B------:R-:W-:Y:S01]  /*6920*/  FFMA R3, R79.reuse, R80, R3 ;  /* 0x000000504f037223 */ /* 0x040fe20000000003 */
[----:B------:R-:W-:Y:S01]  /*6930*/  F2FP.F16.E4M3.UNPACK_B R80, R155.H1 ;  /* 0x0000009bff50723e */ /* 0x000fe200030006ff */
[C---:B------:R-:W-:Y:S01]  /*6940*/  FFMA R6, R79.reuse, R81, R6 ;  /* 0x000000514f067223 */ /* 0x040fe20000000006 */
[C---:B------:R-:W-:Y:S01]  /*6950*/  FFMA R7, R79.reuse, R82, R7 ;  /* 0x000000524f077223 */ /* 0x040fe20000000007 */
[C---:B------:R-:W-:Y:S01]  /*6960*/  FFMA R4, R79.reuse, R83, R4 ;  /* 0x000000534f047223 */ /* 0x040fe20000000004 */
[C---:B------:R-:W-:Y:S01]  /*6970*/  FFMA R5, R79.reuse, R84, R5 ;  /* 0x000000544f057223 */ /* 0x040fe20000000005 */
[C---:B------:R-:W-:Y:S01]  /*6980*/  FFMA R10, R79.reuse, R85, R10 ;  /* 0x000000554f0a7223 */ /* 0x040fe2000000000a */
[----:B------:R-:W-:Y:S01]  /*6990*/  FFMA R11, R79, R86, R11 ;  /* 0x000000564f0b7223 */ /* 0x000fe2000000000b */
[----:B------:R-:W-:Y:S01]  /*69a0*/  F2FP.SATFINITE.E4M3.F32.PACK_AB_MERGE_C R6, R7, R6, RZ ;  /* 0x000000060706723e */ /* 0x000fe200048070ff */
[C---:B------:R-:W-:Y:S01]  /*69b0*/  FFMA R8, R79.reuse, R87, R8 ;  /* 0x000000574f087223 */ /* 0x040fe20000000008 */
[C---:B------:R-:W-:Y:S01]  /*69c0*/  FFMA R9, R79.reuse, R88, R9 ;  /* 0x000000584f097223 */ /* 0x040fe20000000009 */
[----:B------:R-:W-:Y:S01]  /*69d0*/  FFMA R14, R79, R89, R14 ;  /* 0x000000594f0e7223 */ /* 0x000fe2000000000e */
[----:B------:R-:W-:Y:S01]  /*69e0*/  F2FP.SATFINITE.E4M3.F32.PACK_AB_MERGE_C R10, R11, R10, RZ ;  /* 0x0000000a0b0a723e */ /* 0x000fe200048070ff */
[----:B------:R-:W-:Y:S01]  /*69f0*/  FFMA R15, R79, R90, R15 ;  /* 0x0000005a4f0f7223 */ /* 0x000fe2000000000f */
[----:B------:R-:W-:Y:S01]  /*6a00*/  F2FP.SATFINITE.E4M3.F32.PACK_AB_MERGE_C R84, R3, R0, R6 ;  /* 0x000000000354723e */ /* 0x000fe20004807006 */
[----:B------:R-:W-:Y:S01]  /*6a10*/  FFMA R12, R79, R91, R12 ;  /* 0x0000005b4f0c7223 */ /* 0x000fe2000000000c */
[----:B------:R-:W-:Y:S01]  /*6a20*/  F2FP.SATFINITE.E4M3.F32.PACK_AB_MERGE_C R85, R5, R4, R10 ;  /* 0x000000040555723e */ /* 0x000fe2000480700a */
[----:B------:R-:W-:Y:S01]  /*6a30*/  FFMA R13, R79, R92, R13 ;  /* 0x0000005c4f0d7223 */ /* 0x000fe2000000000d */
[----:B------:R-:W-:Y:S01]  /*6a40*/  F2FP.SATFINITE.E4M3.F32.PACK_AB_MERGE_C R14, R15, R14, RZ ;  /* 0x0000000e0f0e723e */ /* 0x000fe200048070ff */
[C---:B------:R-:W-:Y:S01]  /*6a50*/  FFMA R18, R79.reuse, R93, R18 ;  /* 0x0000005d4f127223 */ /* 0x040fe20000000012 */
[----:B------:R-:W-:Y:S01]  /*6a60*/  SHF.L.U32 R0, R176, 0x4, RZ ;  /* 0x00000004b0007819 */ /* 0x000fe200000006ff */
[----:B------:R-:W-:Y:S01]  /*6a70*/  FFMA R19, R79, R94, R19 ;  /* 0x0000005e4f137223 */ /* 0x000fe20000000013 */
[----:B------:R-:W-:Y:S01]  /*6a80*/  F2FP.SATFINITE.E4M3.F32.PACK_AB_MERGE_C R86, R9, R8, R14 ;  /* 0x000000080956723e */ /* 0x000fe2000480700e */
[----:B------:R-:W-:Y:S01]  /*6a90*/  FFMA R16, R79, R95, R16 ;  /* 0x0000005f4f107223 */ /* 0x000fe20000000010 */
[----:B------:R-:W-:Y:S01]  /*6aa0*/  SHF.L.U32 R4, R175, 0x4, RZ ;  /* 0x00000004af047819 */ /* 0x000fe200000006ff */
[----:B------:R-:W-:Y:S01]  /*6ab0*/  FFMA R17, R79, R96, R17 ;  /* 0x000000604f117223 */ /* 0x000fe20000000011 */
[----:B------:R-:W-:Y:S01]  /*6ac0*/  F2FP.SATFINITE.E4M3.F32.PACK_AB_MERGE_C R18, R19, R18, RZ ;  /* 0x000000121312723e */ /* 0x000fe200048070ff */
[C---:B------:R-:W-:Y:S01]  /*6ad0*/  FFMA R22, R79.reuse, R97, R22 ;  /* 0x000000614f167223 */ /* 0x040fe20000000016 */
[----:B------:R-:W-:Y:S01]  /*6ae0*/  IADD3 R194, PT, PT, R186, R4, RZ ;  /* 0x00000004bac27210 */ /* 0x000fe20007ffe0ff */
[----:B------:R-:W-:Y:S01]  /*6af0*/  FFMA R23, R79, R98, R23 ;  /* 0x000000624f177223 */ /* 0x000fe20000000017 */
[----:B------:R-:W-:Y:S01]  /*6b00*/  F2FP.SATFINITE.E4M3.F32.PACK_AB_MERGE_C R87, R13, R12, R18 ;  /* 0x0000000c0d57723e */ /* 0x000fe20004807012 */
[C---:B------:R-:W-:Y:S01]  /*6b10*/  FFMA R20, R79.reuse, R99, R20 ;  /* 0x000000634f147223 */ /* 0x040fe20000000014 */
[----:B------:R-:W-:Y:S01]  /*6b20*/  SHF.L.U32 R3, R184, 0x4, RZ ;  /* 0x00000004b8037819 */ /* 0x000fe200000006ff */
[----:B------:R-:W-:Y:S01]  /*6b30*/  FFMA R21, R79, R100, R21 ;  /* 0x000000644f157223 */ /* 0x000fe20000000015 */
[----:B------:R-:W-:Y:S01]  /*6b40*/  F2FP.SATFINITE.E4M3.F32.PACK_AB_MERGE_C R22, R23, R22, RZ ;  /* 0x000000161716723e */ /* 0x000fe200048070ff */
[----:B------:R-:W-:Y:S01]  /*6b50*/  FFMA R26, R79, R101, R26 ;  /* 0x000000654f1a7223 */ /* 0x000fe2000000001a */
[----:B------:R-:W-:Y:S01]  /*6b60*/  LEA R5, R181, UR49, 0x3 ;  /* 0x00000031b5057c11 */ /* 0x000fe2000f8e18ff */
[----:B------:R-:W-:Y:S01]  /*6b70*/  FFMA R27, R79, R102, R27 ;  /* 0x000000664f1b7223 */ /* 0x000fe2000000001b */
[----:B------:R-:W-:Y:S01]  /*6b80*/  F2FP.SATFINITE.E4M3.F32.PACK_AB_MERGE_C R16, R17, R16, R22 ;  /* 0x000000101110723e */ /* 0x000fe20004807016 */
[C---:B------:R-:W-:Y:S01]  /*6b90*/  FFMA R24, R79.reuse, R103, R24 ;  /* 0x000000674f187223 */ /* 0x040fe20000000018 */
[----:B------:R-:W-:Y:S01]  /*6ba0*/  @P6 SHF.L.U32 R6, R180, 0x1f, RZ ;  /* 0x0000001fb4066819 */ /* 0x000fe200000006ff */
[----:B------:R-:W-:Y:S01]  /*6bb0*/  FFMA R25, R79, R104, R25 ;  /* 0x000000684f197223 */ /* 0x000fe20000000019 */
[----:B------:R-:W-:Y:S01]  /*6bc0*/  F2FP.SATFINITE.E4M3.F32.PACK_AB_MERGE_C R17, R27, R26, RZ ;  /* 0x0000001a1b11723e */ /* 0x000fe200048070ff */
[C---:B------:R-:W-:Y:S01]  /*6bd0*/  FFMA R30, R79.reuse, R105, R30 ;  /* 0x000000694f1e7223 */ /* 0x040fe2000000001e */
[C---:B------:R-:W-:Y:S01]  /*6be0*/  FFMA R31, R79.reuse, R106, R31 ;  /* 0x0000006a4f1f7223 */ /* 0x040fe2000000001f */
[----:B------:R-:W-:Y:S01]  /*6bf0*/  FFMA R28, R79, R107, R28 ;  /* 0x0000006b4f1c7223 */ /* 0x000fe2000000001c */
[----:B------:R-:W-:Y:S01]  /*6c00*/  F2FP.SATFINITE.E4M3.F32.PACK_AB_MERGE_C R17, R21, R20, R17 ;  /* 0x000000141511723e */ /* 0x000fe20004807011 */
[----:B------:R1:W-:Y:S01]  /*6c10*/  STS.128 [R171+UR49+0x4200], R84 ;  /* 0x00420054ab007988 */ /* 0x0003e20008000c31 */
[----:B------:R-:W-:Y:S01]  /*6c20*/  FFMA R29, R79, R108, R29 ;  /* 0x0000006c4f1d7223 */ /* 0x000fe2000000001d */
[----:B------:R-:W-:Y:S01]  /*6c30*/  F2FP.SATFINITE.E4M3.F32.PACK_AB_MERGE_C R18, R31, R30, RZ ;  /* 0x0000001e1f12723e */ /* 0x000fe200048070ff */
[C---:B------:R-:W-:Y:S01]  /*6c40*/  FFMA R34, R79.reuse, R109, R34 ;  /* 0x0000006d4f227223 */ /* 0x040fe20000000022 */
[C---:B------:R-:W-:Y:S01]  /*6c50*/  FFMA R35, R79.reuse, R110, R35 ;  /* 0x0000006e4f237223 */ /* 0x040fe20000000023 */
[----:B------:R-:W-:Y:S01]  /*6c60*/  FFMA R32, R79, R111, R32 ;  /* 0x0000006f4f207223 */ /* 0x000fe20000000020 */
[----:B------:R-:W-:Y:S01]  /*6c70*/  F2FP.SATFINITE.E4M3.F32.PACK_AB_MERGE_C R18, R25, R24, R18 ;  /* 0x000000181912723e */ /* 0x000fe20004807012 */
[C---:B------:R-:W-:Y:S01]  /*6c80*/  FFMA R33, R79.reuse, R112, R33 ;  /* 0x000000704f217223 */ /* 0x040fe20000000021 */
[----:B------:R-:W-:Y:S01]  /*6c90*/  FFMA R38, R79, R113, R38 ;  /* 0x000000714f267223 */ /* 0x000fe20000000026 */
[----:B------:R-:W-:Y:S01]  /*6ca0*/  F2FP.SATFINITE.E4M3.F32.PACK_AB_MERGE_C R19, R35, R34, RZ ;  /* 0x000000222313723e */ /* 0x000fe200048070ff */
[C---:B------:R-:W-:Y:S01]  /*6cb0*/  FFMA R39, R79.reuse, R114, R39 ;  /* 0x000000724f277223 */ /* 0x040fe20000000027 */
[C---:B------:R-:W-:Y:S01]  /*6cc0*/  FFMA R36, R79.reuse, R115, R36 ;  /* 0x000000734f247223 */ /* 0x040fe20000000024 */
[----:B------:R-:W-:Y:S01]  /*6cd0*/  FFMA R37, R79, R116, R37 ;  /* 0x000000744f257223 */ /* 0x000fe20000000025 */
[----:B------:R-:W-:Y:S01]  /*6ce0*/  F2FP.SATFINITE.E4M3.F32.PACK_AB_MERGE_C R19, R29, R28, R19 ;  /* 0x0000001c1d13723e */ /* 0x000fe20004807013 */
[C---:B------:R-:W-:Y:S01]  /*6cf0*/  FFMA R42, R79.reuse, R117, R42 ;  /* 0x000000754f2a7223 */ /* 0x040fe2000000002a */
[C---:B------:R-:W-:Y:S01]  /*6d00*/  FFMA R43, R79.reuse, R118, R43 ;  /* 0x000000764f2b7223 */ /* 0x040fe2000000002b */
[C---:B------:R-:W-:Y:S01]  /*6d10*/  FFMA R40, R79.reuse, R119, R40 ;  /* 0x000000774f287223 */ /* 0x040fe20000000028 */
[C---:B------:R-:W-:Y:S01]  /*6d20*/  FFMA R41, R79.reuse, R120, R41 ;  /* 0x000000784f297223 */ /* 0x040fe20000000029 */
[--C-:B------:R-:W-:Y:S02]  /*6d30*/  HADD2.F32 R125, -RZ, R126.reuse.H0_H0 ;  /* 0x2000007eff7d7230 */ /* 0x100fe40000004100 */
[C---:B------:R-:W-:Y:S01]  /*6d40*/  FFMA R46, R79.reuse, R121, R46 ;  /* 0x000000794f2e7223 */ /* 0x040fe2000000002e */
[----:B------:R-:W-:Y:S02]  /*6d50*/  HADD2.F32 R126, -RZ, R126.H1_H1 ;  /* 0x3000007eff7e7230 */ /* 0x000fe40000004100 */
[C---:B------:R-:W-:Y:S01]  /*6d60*/  FFMA R47, R79.reuse, R122, R47 ;  /* 0x0000007a4f2f7223 */ /* 0x040fe2000000002f */
[C---:B------:R-:W-:Y:S01]  /*6d70*/  FFMA R44, R79.reuse, R123, R44 ;  /* 0x0000007b4f2c7223 */ /* 0x040fe2000000002c */
[C---:B------:R-:W-:Y:S01]  /*6d80*/  FFMA R45, R79.reuse, R124, R45 ;  /* 0x0000007c4f2d7223 */ /* 0x040fe2000000002d */
        /* <DEDUP_REMOVED lines=14> */
[C---:B------:R-:W-:Y:S01]  /*6e70*/  FFMA R62, R79.reuse, R137, R62 ;  /* 0x000000894f3e7223 */ /* 0x040fe2000000003e */
[----:B------:R-:W-:Y:S01]  /*6e80*/  FFMA R63, R79, R138, R63 ;  /* 0x0000008a4f3f7223 */ /* 0x000fe2000000003f */
[--C-:B------:R-:W-:Y:S01]  /*6e90*/  HADD2.F32 R64, -RZ, R65.reuse.H0_H0 ;  /* 0x20000041ff407230 */ /* 0x100fe20000004100 */
[----:B------:R-:W-:Y:S01]  /*6ea0*/  IADD3 R138, PT, PT, R186, R0, RZ ;  /* 0x00000000ba8a7210 */ /* 0x000fe20007ffe0ff */
[----:B------:R-:W-:Y:S01]  /*6eb0*/  HADD2.F32 R65, -RZ, R65.H1_H1 ;  /* 0x30000041ff417230 */ /* 0x000fe20000004100 */
[----:B------:R-:W-:Y:S01]  /*6ec0*/  F2FP.SATFINITE.E4M3.F32.PACK_AB_MERGE_C R38, R39, R38, RZ ;  /* 0x000000262726723e */ /* 0x000fe200048070ff */
[--C-:B------:R-:W-:Y:S01]  /*6ed0*/  HADD2.F32 R78, -RZ, R80.reuse.H0_H0 ;  /* 0x20000050ff4e7230 */ /* 0x100fe20000004100 */
[----:B------:R-:W-:Y:S01]  /*6ee0*/  F2FP.SATFINITE.E4M3.F32.PACK_AB_MERGE_C R42, R43, R42, RZ ;  /* 0x0000002a2b2a723e */ /* 0x000fe200048070ff */
[----:B------:R1:W-:Y:S01]  /*6ef0*/  STS.128 [R138+0x4010], R16 ;  /* 0x004010108a007388 */ /* 0x0003e20000000c00 */
[----:B------:R-:W-:Y:S01]  /*6f00*/  F2FP.SATFINITE.E4M3.F32.PACK_AB_MERGE_C R34, R47, R46, RZ ;  /* 0x0000002e2f22723e */ /* 0x000fe200048070ff */
[----:B------:R-:W-:Y:S01]  /*6f10*/  HADD2.F32 R80, -RZ, R80.H1_H1 ;  /* 0x30000050ff507230 */ /* 0x000fe20000004100 */
[----:B------:R-:W-:Y:S01]  /*6f20*/  F2FP.SATFINITE.E4M3.F32.PACK_AB_MERGE_C R35, R51, R50, RZ ;  /* 0x000000323323723e */ /* 0x000fe200048070ff */
[C---:B------:R-:W-:Y:S01]  /*6f30*/  FFMA R60, R79.reuse, R64, R60 ;  /* 0x000000404f3c7223 */ /* 0x040fe2000000003c */
[C---:B------:R-:W-:Y:S01]  /*6f40*/  FFMA R61, R79.reuse, R65, R61 ;  /* 0x000000414f3d7223 */ /* 0x040fe2000000003d */
[----:B------:R-:W-:Y:S01]  /*6f50*/  FFMA R66, R79, R78, R66 ;  /* 0x0000004e4f427223 */ /* 0x000fe20000000042 */
[----:B------:R-:W-:Y:S01]  /*6f60*/  F2FP.SATFINITE.E4M3.F32.PACK_AB_MERGE_C R32, R33, R32, R38 ;  /* 0x000000202120723e */ /* 0x000fe20004807026 */
[----:B------:R-:W-:Y:S01]  /*6f70*/  FFMA R67, R79, R80, R67 ;  /* 0x000000504f437223 */ /* 0x000fe20000000043 */
[----:B------:R-:W-:Y:S02]  /*6f80*/  F2FP.SATFINITE.E4M3.F32.PACK_AB_MERGE_C R33, R37, R36, R42 ;  /* 0x000000242521723e */ /* 0x000fe4000480702a */
[----:B------:R-:W-:Y:S02]  /*6f90*/  F2FP.SATFINITE.E4M3.F32.PACK_AB_MERGE_C R34, R41, R40, R34 ;  /* 0x000000282922723e */ /* 0x000fe40004807022 */
[----:B------:R-:W-:Y:S02]  /*6fa0*/  F2FP.SATFINITE.E4M3.F32.PACK_AB_MERGE_C R35, R45, R44, R35 ;  /* 0x0000002c2d23723e */ /* 0x000fe40004807023 */
[----:B------:R-:W-:Y:S02]  /*6fb0*/  F2FP.SATFINITE.E4M3.F32.PACK_AB_MERGE_C R54, R55, R54, RZ ;  /* 0x000000363736723e */ /* 0x000fe400048070ff */
[----:B------:R-:W-:Y:S01]  /*6fc0*/  F2FP.SATFINITE.E4M3.F32.PACK_AB_MERGE_C R58, R59, R58, RZ ;  /* 0x0000003a3b3a723e */ /* 0x000fe200048070ff */
[----:B------:R1:W-:Y:S01]  /*6fd0*/  STS.128 [R194+0x4020], R32 ;  /* 0x00402020c2007388 */ /* 0x0003e20000000c00 */
[----:B------:R-:W-:Y:S02]  /*6fe0*/  F2FP.SATFINITE.E4M3.F32.PACK_AB_MERGE_C R50, R63, R62, RZ ;  /* 0x0000003e3f32723e */ /* 0x000fe400048070ff */
[----:B------:R-:W-:Y:S02]  /*6ff0*/  F2FP.SATFINITE.E4M3.F32.PACK_AB_MERGE_C R51, R67, R66, RZ ;  /* 0x000000424333723e */ /* 0x000fe400048070ff */
[----:B------:R-:W-:Y:S02]  /*7000*/  F2FP.SATFINITE.E4M3.F32.PACK_AB_MERGE_C R48, R49, R48, R54 ;  /* 0x000000303130723e */ /* 0x000fe40004807036 */
[----:B------:R-:W-:Y:S02]  /*7010*/  F2FP.SATFINITE.E4M3.F32.PACK_AB_MERGE_C R49, R53, R52, R58 ;  /* 0x000000343531723e */ /* 0x000fe4000480703a */
[----:B------:R-:W-:Y:S02]  /*7020*/  F2FP.SATFINITE.E4M3.F32.PACK_AB_MERGE_C R50, R57, R56, R50 ;  /* 0x000000383932723e */ /* 0x000fe40004807032 */
[----:B------:R-:W-:Y:S02]  /*7030*/  F2FP.SATFINITE.E4M3.F32.PACK_AB_MERGE_C R51, R61, R60, R51 ;  /* 0x0000003c3d33723e */ /* 0x000fe40004807033 */
[----:B------:R-:W-:Y:S05]  /*7040*/  IADD3 R193, PT, PT, R3, R138, RZ ;  /* 0x0000008a03c17210 */ /* 0x000fea0007ffe0ff */
[----:B------:R1:W-:Y:S01]  /*7050*/  STS.128 [R193+0x4010], R48 ;  /* 0x00401030c1007388 */ /* 0x0003e20000000c00 */
[----:B------:R-:W-:Y:S01]  /*7060*/  @!PT LDS RZ, [RZ] ;  /* 0x00000000fffff984 */ /* 0x000fe20000000800 */
[----:B------:R-:W-:Y:S01]  /*7070*/  @!PT LDS RZ, [RZ] ;  /* 0x00000000fffff984 */ /* 0x000fe20000000800 */
[----:B------:R-:W-:Y:S01]  /*7080*/  @!PT LDS RZ, [RZ] ;  /* 0x00000000fffff984 */ /* 0x000fe20000000800 */
[----:B------:R-:W-:Y:S01]  /*7090*/  @!PT LDS RZ, [RZ] ;  /* 0x00000000fffff984 */ /* 0x000fe20000000800 */
[----:B------:R2:W-:Y:S07]  /*70a0*/  MEMBAR.ALL.CTA ;  /* 0x0000000000007992 */ /* 0x0005ee0000008000 */
[----:B--2---:R-:W2:Y:S02]  /*70b0*/  FENCE.VIEW.ASYNC.S ;  /* 0x00000000000073c6 */ /* 0x004ea40000000000 */
[----:B--2---:R-:W-:Y:S06]  /*70c0*/  BAR.SYNC.DEFER_BLOCKING 0x1, 0x80 ;  /* 0x0042000000007b1d */ /* 0x004fec0000010000 */
[----:B------:R-:W-:Y:S05]  /*70d0*/  @P0 BRA `(.L_x_106) ;  /* 0x0000000000280947 */ /* 0x000fea0003800000 */
[----:B------:R-:W-:Y:S02]  /*70e0*/  UIADD3 UR4, UPT, UPT, UR49, 0x4200, URZ ;  /* 0x0000420031047890 */ /* 0x000fe4000fffe0ff */
[----:B------:R-:W-:Y:S01]  /*70f0*/  UIADD3 UR6, UP0, UPT, UR52, 0x680, URZ ;  /* 0x0000068034067890 */ /* 0x000fe2000ff1e0ff */
[----:B------:R-:W-:Y:S03]  /*7100*/  UMOV UR43, UR36 ;  /* 0x00000024002b7c82 */ /* 0x000fe60008000000 */
[----:B------:R-:W-:Y:S01]  /*7110*/  MOV R189, UR4 ;  /* 0x0000000400bd7c02 */ /* 0x000fe20008000f00 */
[----:B------:R-:W-:Y:S03]  /*7120*/  UIADD3.X UR7, UPT, UPT, URZ, UR53, URZ, UP0, !UPT ;  /* 0x00000035ff077290 */ /* 0x000fe600087fe4ff */
[----:B------:R-:W-:Y:S11]  /*7130*/  R2UR UR40, R189 ;  /* 0x00000000bd2872ca */ /* 0x000ff600000e0000 */
[----:B------:R-:W-:Y:S02]  /*7140*/  @!UPT UIADD3 URZ, UPT, UPT, URZ, URZ, URZ ;  /* 0x000000fffffff290 */ /* 0x000fe4000fffe0ff */
[----:B------:R2:W-:Y:S01]  /*7150*/  UTMASTG.3D [UR40], [UR6] ;  /* 0x00000028060073b5 */ /* 0x0005e20008010000 */
[----:B------:R0:W-:Y:S01]  /*7160*/  UTMACMDFLUSH ;  /* 0x00000000000079b7 */ /* 0x0001e20000000000 */
[----:B--2---:R-:W-:Y:S04]  /*7170*/  DEPBAR.LE SB0, 0x1 ;  /* 0x000080400000791a */ /* 0x004fe80000000000 */
.L_x_106:
[----:B------:R-:W-:Y:S05]  /*7180*/  BSYNC.RECONVERGENT B0 ;  /* 0x0000000000007941 */ /* 0x000fea0003800200 */
.L_x_105:
[----:B------:R-:W-:Y:S06]  /*7190*/  BAR.SYNC.DEFER_BLOCKING 0x1, 0x80 ;  /* 0x0042000000007b1d */ /* 0x000fec0000010000 */
[----:B------:R-:W2:Y:S01]  /*71a0*/  @P6 SYNCS.PHASECHK.TRANS64.TRYWAIT P0, [R5+URZ+0xc0], R6 ;  /* 0x0000c006050065a7 */ /* 0x000ea200080011ff */
[----:B------:R-:W-:Y:S01]  /*71b0*/  BSSY B1, `(.L_x_107) ;  /* 0x0000023000017945 */ /* 0x000fe20003800000 */
[----:B--2---:R-:W-:Y:S03]  /*71c0*/  @P6 SEL R196, RZ, 0x1, !P0 ;  /* 0x00000001ffc46807 */ /* 0x004fe60004000000 */
[----:B------:R-:W-:Y:S05]  /*71d0*/  @!P6 BRA `(.L_x_108) ;  /* 0x000000000080e947 */ /* 0x000fea0003800000 */
[----:B------:R-:W-:Y:S01]  /*71e0*/  ISETP.NE.AND P1, PT, R197, RZ, PT ;  /* 0x000000ffc500720c */ /* 0x000fe20003f25270 */
[----:B------:R-:W-:Y:S01]  /*71f0*/  BSSY B0, `(.L_x_109) ;  /* 0x000000a000007945 */ /* 0x000fe20003800000 */
[----:B------:R-:W-:Y:S11]  /*7200*/  ISETP.NE.AND P0, PT, R196, RZ, PT ;  /* 0x000000ffc400720c */ /* 0x000ff60003f05270 */
[----:B------:R-:W-:Y:S04]  /*7210*/  @P1 IMAD R6, R181, 0x2000, R186 ;  /* 0x00002000b5061824 */ /* 0x000fe800078e02ba */
[C---:B------:R-:W-:Y:S01]  /*7220*/  @P1 IMAD.IADD R0, R6.reuse, 0x1, R0 ;  /* 0x0000000106001824 */ /* 0x040fe200078e0200 */
[----:B------:R-:W-:Y:S03]  /*7230*/  @P1 IADD3 R4, PT, PT, R6, R4, RZ ;  /* 0x0000000406041210 */ /* 0x000fe60007ffe0ff */
[----:B------:R-:W-:Y:S01]  /*7240*/  @P1 IMAD.IADD R7, R3, 0x1, R0 ;  /* 0x0000000103071824 */ /* 0x000fe200078e0200 */
[----:B------:R-:W-:Y:S06]  /*7250*/  @P0 BRA `(.L_x_110) ;  /* 0x00000000000c0947 */ /* 0x000fec0003800000 */
[----:B------:R-:W-:Y:S04]  /*7260*/  SHF.L.U32 R3, R180, 0x1f, RZ ;  /* 0x0000001fb4037819 */ /* 0x000fe800000006ff */
[----:B------:R-:W2:Y:S02]  /*7270*/  SYNCS.PHASECHK.TRANS64.TRYWAIT P0, [R5+URZ+0xc0], R3 ;  /* 0x0000c003050075a7 */ /* 0x000ea400080011ff */
[----:B--2---:R-:W-:Y:S05]  /*7280*/  @!P0 BRA `(.L_x_111) ;  /* 0x0000002000788947 */ /* 0x004fea0003800000 */
.L_x_110:
[----:B------:R-:W-:Y:S05]  /*7290*/  BSYNC B0 ;  /* 0x0000000000007941 */ /* 0x000fea0003800000 */
.L_x_109:
[----:B------:R-:W-:Y:S01]  /*72a0*/  ISETP.NE.AND P0, PT, R197, RZ, PT ;  /* 0x000000ffc500720c */ /* 0x000fe20003f05270 */
[----:B--2---:R-:W-:Y:S02]  /*72b0*/  VIADD R5, R5, 0xd0 ;  /* 0x000000d005057836 */ /* 0x004fe40000000000 */
[----:B------:R-:W-:Y:S10]  /*72c0*/  VIADD R181, R181, 0x1 ;  /* 0x00000001b5b57836 */ /* 0x000ff40000000000 */
[----:B------:R2:W3:Y:S04]  /*72d0*/  @P0 LDS.128 R144, [R0+0x10] ;  /* 0x0000100000900984 */ /* 0x0004e80000000c00 */
[----:B------:R4:W1:Y:S04]  /*72e0*/  @P0 LDS.128 R140, [R6] ;  /* 0x00000000068c0984 */ /* 0x0008680000000c00 */
        /* <DEDUP_REMOVED lines=10> */
[----:B--2---:R-:W-:Y:S05]  /*7390*/  IMAD.U32 R0, RZ, RZ, UR37 ;  /* 0x00000025ff007e24 */ /* 0x004fea000f8e00ff */
[----:B------:R-:W-:Y:S04]  /*73a0*/  PRMT R0, R0, 0x654, R5 ;  /* 0x0000065400007816 */ /* 0x000fe80000000005 */
[----:B-----5:R2:W-:Y:S02]  /*73b0*/  SYNCS.ARRIVE.TRANS64.RED.A1T0 RZ, [R0+URZ], RZ ;  /* 0x000000ff00ff79a7 */ /* 0x0205e400081004ff */
[----:B--2---:R-:W-:Y:S04]  /*73c0*/  SEL R0, RZ, 0x1, P0 ;  /* 0x00000001ff007807 */ /* 0x004fe80000000000 */
[----:B-1-34-:R-:W-:Y:S02]  /*73d0*/  LOP3.LUT R180, R180, R0, RZ, 0x3c, !PT ;  /* 0x00000000b4b47212 */ /* 0x01afe400078e3cff */
.L_x_108:
[----:B------:R-:W-:Y:S05]  /*73e0*/  BSYNC B1 ;  /* 0x0000000000017941 */ /* 0x000fea0003800000 */
.L_x_107:
[----:B------:R-:W-:Y:S05]  /*73f0*/  VIADD R0, R157, 0x40 ;  /* 0x000000409d007836 */ /* 0x000fea0000000000 */
[----:B------:R-:W-:Y:S04]  /*7400*/  SHF.R.U32.HI R0, RZ, 0x15, R0 ;  /* 0x00000015ff007819 */ /* 0x000fe80000011600 */
[----:B------:R-:W-:Y:S11]  /*7410*/  LOP3.LUT P0, RZ, R0, 0x3, R172, 0x48, !PT ;  /* 0x0000000300ff7812 */ /* 0x000ff600078048ac */
[----:B------:R-:W-:Y:S02]  /*7420*/  @!UPT UIADD3 URZ, UPT, UPT, URZ, URZ, URZ ;  /* 0x000000fffffff290 */ /* 0x000fe4000fffe0ff */
[----:B------:R-:W-:Y:S05]  /*7430*/  @!P0 BRA `(.L_x_112) ;  /* 0x0000000000408947 */ /* 0x000fea0003800000 */
[----:B------:R-:W2:Y:S01]  /*7440*/  LDCU.64 UR8, c[0x4][0x70] ;  /* 0x01000e00ff0877ac */ /* 0x000ea20008000a00 */
[----:B------:R-:W-:Y:S01]  /*7450*/  MOV R15, 0x0 ;  /* 0x00000000000f7802 */ /* 0x000fe20000000f00 */
[----:B------:R-:W-:Y:S02]  /*7460*/  HFMA2 R12, -RZ, RZ, 0, 5.9604644775390625e-08 ;  /* 0x00000001ff0c7431 */ /* 0x000fe400000001ff */
[----:B------:R-:W-:Y:S02]  /*7470*/  IMAD.MOV.U32 R8, RZ, RZ, 0x192 ;  /* 0x00000192ff087424 */ /* 0x000fe400078e00ff */
[----:B------:R-:W-:Y:S01]  /*7480*/  IMAD.MOV.U32 R13, RZ, RZ, RZ ;  /* 0x000000ffff0d7224 */ /* 0x000fe200078e00ff */
[----:B------:R-:W3:Y:S01]  /*7490*/  LDCU.64 UR6, c[0x4][0x78] ;  /* 0x01000f00ff0677ac */ /* 0x000ee20008000a00 */
[----:B------:R-:W4:Y:S01]  /*74a0*/  LDC.64 R14, c[0x4][R15] ;  /* 0x010000000f0e7b82 */ /* 0x000f220000000a00 */
[----:B------:R-:W5:Y:S01]  /*74b0*/  LDCU.64 UR4, c[0x4][0x10] ;  /* 0x01000200ff0477ac */ /* 0x000f620008000a00 */
[----:B--2---:R-:W-:Y:S01]  /*74c0*/  MOV R5, UR9 ;  /* 0x0000000900057c02 */ /* 0x004fe20008000f00 */
[----:B------:R-:W-:Y:S01]  /*74d0*/  IMAD.U32 R4, RZ, RZ, UR8 ;  /* 0x00000008ff047e24 */ /* 0x000fe2000f8e00ff */
[----:B---3--:R-:W-:Y:S01]  /*74e0*/  MOV R7, UR7 ;  /* 0x0000000700077c02 */ /* 0x008fe20008000f00 */
[----:B------:R-:W-:Y:S01]  /*74f0*/  IMAD.U32 R6, RZ, RZ, UR6 ;  /* 0x00000006ff067e24 */ /* 0x000fe2000f8e00ff */
[----:B-----5:R-:W-:Y:S01]  /*7500*/  MOV R11, UR5 ;  /* 0x00000005000b7c02 */ /* 0x020fe20008000f00 */
[----:B------:R-:W-:Y:S02]  /*7510*/  IMAD.U32 R10, RZ, RZ, UR4 ;  /* 0x00000004ff0a7e24 */ /* 0x000fe4000f8e00ff */
[----:B------:R-:W-:Y:S07]  /*7520*/  LEPC R20, `(.L_x_112) ;  /* 0x000000001014794e */ /* 0x000fee0000000000 */
[----:B-1--4-:R-:W-:Y:S05]  /*7530*/  CALL.ABS.NOINC R14 ;  /* 0x000000000e007343 */ /* 0x012fea0003c00000 */
.L_x_112:
[----:B------:R-:W-:Y:S01]  /*7540*/  ISETP.NE.AND P0, PT, R190, RZ, PT ;  /* 0x000000ffbe00720c */ /* 0x000fe20003f05270 */
[----:B------:R-:W-:Y:S05]  /*7550*/  WARPSYNC.ALL ;  /* 0x0000000000007948 */ /* 0x000fea0003800000 */
[----:B------:R-:W-:Y:S01]  /*7560*/  R2UR UR4, R157 ;  /* 0x000000009d0472ca */ /* 0x000fe200000e0000 */
[----:B------:R-:W-:Y:S01]  /*7570*/  BSSY.RECONVERGENT B0, `(.L_x_113) ;  /* 0x000011d000007945 */ /* 0x000fe20003800200 */
[----:B------:R-:W-:Y:S02]  /*7580*/  F2FP.F16.E4M3.UNPACK_B R12, R140 ;  /* 0x0000008cff0c723e */ /* 0x000fe400020006ff */
[----:B------:R-:W-:Y:S02]  /*7590*/  F2FP.F16.E4M3.UNPACK_B R11, R141 ;  /* 0x0000008dff0b723e */ /* 0x000fe400020006ff */
[----:B------:R-:W-:Y:S01]  /*75a0*/  F2FP.F16.E4M3.UNPACK_B R10, R142 ;  /* 0x0000008eff0a723e */ /* 0x000fe200020006ff */
[--C-:B------:R-:W-:Y:S01]  /*75b0*/  HADD2.F32 R78, -RZ, R12.reuse.H0_H0 ;  /* 0x2000000cff4e7230 */ /* 0x100fe20000004100 */
[----:B------:R-:W-:Y:S01]  /*75c0*/  F2FP.F16.E4M3.UNPACK_B R9, R143 ;  /* 0x0000008fff09723e */ /* 0x000fe200020006ff */
[----:B------:R-:W-:Y:S01]  /*75d0*/  HADD2.F32 R80, -RZ, R12.H1_H1 ;  /* 0x3000000cff507230 */ /* 0x000fe20000004100 */
[----:B------:R-:W-:Y:S01]  /*75e0*/  F2FP.F16.E4M3.UNPACK_B R8, R144 ;  /* 0x00000090ff08723e */ /* 0x000fe200020006ff */
[--C-:B------:R-:W-:Y:S01]  /*75f0*/  HADD2.F32 R83, -RZ, R11.reuse.H0_H0 ;  /* 0x2000000bff537230 */ /* 0x100fe20000004100 */
[----:B------:R-:W-:Y:S01]  /*7600*/  F2FP.F16.E4M3.UNPACK_B R7, R145 ;  /* 0x00000091ff07723e */ /* 0x000fe200020006ff */
[----:B-1----:R-:W-:Y:S01]  /*7610*/  HADD2.F32 R84, -RZ, R11.H1_H1 ;  /* 0x3000000bff547230 */ /* 0x002fe20000004100 */
[----:B------:R-:W-:Y:S01]  /*7620*/  F2FP.F16.E4M3.UNPACK_B R6, R146 ;  /* 0x00000092ff06723e */ /* 0x000fe200020006ff */
[--C-:B------:R-:W-:Y:S01]  /*7630*/  HADD2.F32 R87, -RZ, R10.reuse.H0_H0 ;  /* 0x2000000aff577230 */ /* 0x100fe20000004100 */
[----:B------:R-:W-:Y:S01]  /*7640*/  F2FP.F16.E4M3.UNPACK_B R5, R147 ;  /* 0x00000093ff05723e */ /* 0x000fe200020006ff */
[----:B------:R-:W-:Y:S01]  /*7650*/  HADD2.F32 R88, -RZ, R10.H1_H1 ;  /* 0x3000000aff587230 */ /* 0x000fe20000004100 */
[----:B------:R-:W-:Y:S01]  /*7660*/  F2FP.F16.E4M3.UNPACK_B R4, R148 ;  /* 0x00000094ff04723e */ /* 0x000fe200020006ff */
[--C-:B------:R-:W-:Y:S01]  /*7670*/  HADD2.F32 R91, -RZ, R9.reuse.H0_H0 ;  /* 0x20000009ff5b7230 */ /* 0x100fe20000004100 */
[----:B------:R-:W-:Y:S01]  /*7680*/  F2FP.F16.E4M3.UNPACK_B R0, R154 ;  /* 0x0000009aff00723e */ /* 0x000fe200020006ff */
[----:B------:R-:W-:Y:S01]  /*7690*/  HADD2.F32 R92, -RZ, R9.H1_H1 ;  /* 0x30000009ff5c7230 */ /* 0x000fe20000004100 */
[----:B------:R-:W-:Y:S01]  /*76a0*/  F2FP.F16.E4M3.UNPACK_B R3, R153 ;  /* 0x00000099ff03723e */ /* 0x000fe200020006ff */
[--C-:B------:R-:W-:Y:S01]  /*76b0*/  HADD2.F32 R95, -RZ, R8.reuse.H0_H0 ;  /* 0x20000008ff5f7230 */ /* 0x100fe20000004100 */
[----:B------:R-:W-:Y:S01]  /*76c0*/  F2FP.F16.E4M3.UNPACK_B R140, R140.H1 ;  /* 0x0000008cff8c723e */ /* 0x000fe200030006ff */
[----:B------:R-:W-:Y:S01]  /*76d0*/  HADD2.F32 R96, -RZ, R8.H1_H1 ;  /* 0x30000008ff607230 */ /* 0x000fe20000004100 */
[----:B------:R-:W-:Y:S01]  /*76e0*/  F2FP.F16.E4M3.UNPACK_B R141, R141.H1 ;  /* 0x0000008dff8d723e */ /* 0x000fe200030006ff */
[--C-:B------:R-:W-:Y:S01]  /*76f0*/  HADD2.F32 R99, -RZ, R7.reuse.H0_H0 ;  /* 0x20000007ff637230 */ /* 0x100fe20000004100 */
[----:B------:R-:W-:Y:S01]  /*7700*/  F2FP.F16.E4M3.UNPACK_B R142, R142.H1 ;  /* 0x0000008eff8e723e */ /* 0x000fe200030006ff */
[----:B------:R-:W-:Y:S01]  /*7710*/  HADD2.F32 R100, -RZ, R7.H1_H1 ;  /* 0x30000007ff647230 */ /* 0x000fe20000004100 */
[----:B------:R-:W-:Y:S01]  /*7720*/  F2FP.F16.E4M3.UNPACK_B R143, R143.H1 ;  /* 0x0000008fff8f723e */ /* 0x000fe200030006ff */
[--C-:B------:R-:W-:Y:S01]  /*7730*/  HADD2.F32 R103, -RZ, R6.reuse.H0_H0 ;  /* 0x20000006ff677230 */ /* 0x100fe20000004100 */
[----:B------:R-:W-:Y:S01]  /*7740*/  R2UR UR5, R195 ;  /* 0x00000000c30572ca */ /* 0x000fe200000e0000 */
[----:B------:R-:W-:Y:S01]  /*7750*/  HADD2.F32 R104, -RZ, R6.H1_H1 ;  /* 0x30000006ff687230 */ /* 0x000fe20000004100 */
[----:B------:R-:W-:Y:S01]  /*7760*/  F2FP.F16.E4M3.UNPACK_B R116, R149 ;  /* 0x00000095ff74723e */ /* 0x000fe200020006ff */
[--C-:B------:R-:W-:Y:S01]  /*7770*/  HADD2.F32 R107, -RZ, R5.reuse.H0_H0 ;  /* 0x20000005ff6b7230 */ /* 0x100fe20000004100 */
[----:B------:R-:W-:Y:S01]  /*7780*/  F2FP.F16.E4M3.UNPACK_B R120, R150 ;  /* 0x00000096ff78723e */ /* 0x000fe200020006ff */
[----:B------:R-:W-:Y:S01]  /*7790*/  HADD2.F32 R108, -RZ, R5.H1_H1 ;  /* 0x30000005ff6c7230 */ /* 0x000fe20000004100 */
[-C--:B------:R-:W-:Y:S01]  /*77a0*/  F2FP.F16.E4M3.UNPACK_B R124, R151.reuse ;  /* 0x00000097ff7c723e */ /* 0x080fe200020006ff */
[--C-:B------:R-:W-:Y:S01]  /*77b0*/  HADD2.F32 R111, -RZ, R4.reuse.H0_H0 ;  /* 0x20000004ff6f7230 */ /* 0x100fe20000004100 */
[----:B------:R-:W-:Y:S01]  /*77c0*/  F2FP.F16.E4M3.UNPACK_B R151, R151.H1 ;  /* 0x00000097ff97723e */ /* 0x000fe200030006ff */
[----:B------:R-:W-:Y:S01]  /*77d0*/  HADD2.F32 R112, -RZ, R4.H1_H1 ;  /* 0x30000004ff707230 */ /* 0x000fe20000004100 */
[----:B------:R-:W-:Y:S01]  /*77e0*/  F2FP.F16.E4M3.UNPACK_B R128, R152 ;  /* 0x00000098ff80723e */ /* 0x000fe200020006ff */
[----:B------:R-:W1:Y:S01]  /*77f0*/  LDTM.x64 R4, tmem[UR4+0x40] ;  /* 0x00004004000479ee */ /* 0x000e620008340000 */
[----:B------:R-:W-:Y:S01]  /*7800*/  NOP ;  /* 0x0000000000007918 */ /* 0x000fe20000000000 */
[--C-:B------:R-:W-:Y:S01]  /*7810*/  HADD2.F32 R81, -RZ, R140.reuse.H0_H0 ;  /* 0x2000008cff517230 */ /* 0x100fe20000004100 */
[----:B------:R-:W-:Y:S01]  /*7820*/  UIADD3 UR5, UPT, UPT, UR5, 0x130, URZ ;  /* 0x0000013005057890 */ /* 0x000fe2000fffe0ff */
[----:B------:R-:W-:Y:S01]  /*7830*/  HADD2.F32 R82, -RZ, R140.H1_H1 ;  /* 0x3000008cff527230 */ /* 0x000fe20000004100 */
[----:B------:R-:W-:Y:S01]  /*7840*/  F2FP.F16.E4M3.UNPACK_B R137, R155 ;  /* 0x0000009bff89723e */ /* 0x000fe200020006ff */
[--C-:B------:R-:W-:Y:S01]  /*7850*/  HADD2.F32 R135, -RZ, R0.reuse.H0_H0 ;  /* 0x20000000ff877230 */ /* 0x100fe20000004100 */
[----:B------:R-:W-:Y:S01]  /*7860*/  UPRMT UR5, UR37, 0x654, UR5 ;  /* 0x0000065425057896 */ /* 0x000fe20008000005 */
[----:B------:R-:W-:Y:S01]  /*7870*/  HADD2.F32 R136, -RZ, R0.H1_H1 ;  /* 0x30000000ff887230 */ /* 0x000fe20000004100 */
[----:B------:R-:W-:Y:S01]  /*7880*/  F2FP.F16.E4M3.UNPACK_B R144, R144.H1 ;  /* 0x00000090ff90723e */ /* 0x000fe200030006ff */
[--C-:B------:R-:W-:Y:S01]  /*7890*/  HADD2.F32 R131, -RZ, R3.reuse.H0_H0 ;  /* 0x20000003ff837230 */ /* 0x100fe20000004100 */
[----:B------:R-:W-:Y:S01]  /*78a0*/  F2FP.F16.E4M3.UNPACK_B R145, R145.H1 ;  /* 0x00000091ff91723e */ /* 0x000fe200030006ff */
[----:B------:R-:W-:Y:S01]  /*78b0*/  HADD2.F32 R132, -RZ, R3.H1_H1 ;  /* 0x30000003ff847230 */ /* 0x000fe20000004100 */
[----:B------:R-:W-:Y:S01]  /*78c0*/  F2FP.F16.E4M3.UNPACK_B R146, R146.H1 ;  /* 0x00000092ff92723e */ /* 0x000fe200030006ff */
[--C-:B------:R-:W-:Y:S01]  /*78d0*/  HADD2.F32 R115, -RZ, R116.reuse.H0_H0 ;  /* 0x20000074ff737230 */ /* 0x100fe20000004100 */
[----:B------:R-:W-:Y:S01]  /*78e0*/  F2FP.F16.E4M3.UNPACK_B R147, R147.H1 ;  /* 0x00000093ff93723e */ /* 0x000fe200030006ff */
[----:B-1----:R-:W-:Y:S01]  /*78f0*/  SYNCS.ARRIVE.TRANS64.RED.A1T0 RZ, [UR5], RZ ;  /* 0x000000ffffff79a7 */ /* 0x002fe20008100405 */
[----:B------:R-:W-:Y:S01]  /*7900*/  HADD2.F32 R116, -RZ, R116.H1_H1 ;  /* 0x30000074ff747230 */ /* 0x000fe20000004100 */
[----:B------:R-:W-:Y:S01]  /*7910*/  F2FP.F16.E4M3.UNPACK_B R148, R148.H1 ;  /* 0x00000094ff94723e */ /* 0x000fe200030006ff */
[--C-:B------:R-:W-:Y:S01]  /*7920*/  HADD2.F32 R119, -RZ, R120.reuse.H0_H0 ;  /* 0x20000078ff777230 */ /* 0x100fe20000004100 */
[----:B------:R-:W-:Y:S01]  /*7930*/  F2FP.F16.E4M3.UNPACK_B R149, R149.H1 ;  /* 0x00000095ff95723e */ /* 0x000fe200030006ff */
[----:B------:R-:W-:Y:S01]  /*7940*/  HADD2.F32 R120, -RZ, R120.H1_H1 ;  /* 0x30000078ff787230 */ /* 0x000fe20000004100 */
[----:B------:R-:W-:Y:S01]  /*7950*/  F2FP.F16.E4M3.UNPACK_B R150, R150.H1 ;  /* 0x00000096ff96723e */ /* 0x000fe200030006ff */
[--C-:B------:R-:W-:Y:S02]  /*7960*/  HADD2.F32 R123, -RZ, R124.reuse.H0_H0 ;  /* 0x2000007cff7b7230 */ /* 0x100fe40000004100 */
[C-C-:B------:R-:W-:Y:S01]  /*7970*/  FFMA R4, R77.reuse, R4, R2.reuse ;  /* 0x000000044d047223 */ /* 0x140fe20000000002 */
[C-C-:B------:R-:W-:Y:S01]  /*7980*/  FFMA R5, R77.reuse, R5, R2.reuse ;  /* 0x000000054d057223 */ /* 0x140fe20000000002 */
[C-C-:B------:R-:W-:Y:S01]  /*7990*/  FFMA R6, R77.reuse, R6, R2.reuse ;  /* 0x000000064d067223 */ /* 0x140fe20000000002 */
[C-C-:B------:R-:W-:Y:S01]  /*79a0*/  FFMA R7, R77.reuse, R7, R2.reuse ;  /* 0x000000074d077223 */ /* 0x140fe20000000002 */
[C-C-:B------:R-:W-:Y:S01]  /*79b0*/  FFMA R8, R77.reuse, R8, R2.reuse ;  /* 0x000000084d087223 */ /* 0x140fe20000000002 */
[C-C-:B------:R-:W-:Y:S01]  /*79c0*/  FFMA R9, R77.reuse, R9, R2.reuse ;  /* 0x000000094d097223 */ /* 0x140fe20000000002 */
[----:B------:R-:W-:Y:S02]  /*79d0*/  HADD2.F32 R124, -RZ, R124.H1_H1 ;  /* 0x3000007cff7c7230 */ /* 0x000fe40000004100 */
[C-C-:B------:R-:W-:Y:S01]  /*79e0*/  FFMA R10, R77.reuse, R10, R2.reuse ;  /* 0x0000000a4d0a7223 */ /* 0x140fe20000000002 */
[----:B------:R-:W-:Y:S02]  /*79f0*/  HADD2.F32 R126, -RZ, R151.H1_H1 ;  /* 0x30000097ff7e7230 */ /* 0x000fe40000004100 */
[C-C-:B------:R-:W-:Y:S01]  /*7a00*/  FFMA R11, R77.reuse, R11, R2.reuse ;  /* 0x0000000b4d0b7223 */ /* 0x140fe20000000002 */
[C-C-:B------:R-:W-:Y:S01]  /*7a10*/  FFMA R12, R77.reuse, R12, R2.reuse ;  /* 0x0000000c4d0c7223 */ /* 0x140fe20000000002 */
[C-C-:B------:R-:W-:Y:S01]  /*7a20*/  FFMA R13, R77.reuse, R13, R2.reuse ;  /* 0x0000000d4d0d7223 */ /* 0x140fe20000000002 */
[--C-:B------:R-:W-:Y:S02]  /*7a30*/  HADD2.F32 R127, -RZ, R128.reuse.H0_H0 ;  /* 0x20000080ff7f7230 */ /* 0x100fe40000004100 */
[C-C-:B------:R-:W-:Y:S01]  /*7a40*/  FFMA R14, R77.reuse, R14, R2.reuse ;  /* 0x0000000e4d0e7223 */ /* 0x140fe20000000002 */
        /* <DEDUP_REMOVED lines=45> */
[----:B------:R-:W-:Y:S01]  /*7d20*/  F2FP.F16.E4M3.UNPACK_B R152, R152.H1 ;  /* 0x00000098ff98723e */ /* 0x000fe200030006ff */
        /* <DEDUP_REMOVED lines=10> */
[--C-:B------:R-:W-:Y:S01]  /*7dd0*/  FFMA R66, R77, R66, R2.reuse ;  /* 0x000000424d427223 */ /* 0x100fe20000000002 */
[----:B------:R-:W-:Y:S01]  /*7de0*/  IADD3 R139, PT, PT, R139, 0x1, RZ ;  /* 0x000000018b8b7810 */ /* 0x000fe20007ffe0ff */
[----:B------:R-:W-:Y:S01]  /*7df0*/  FFMA R2, R77, R67, R2 ;  /* 0x000000434d027223 */ /* 0x000fe20000000002 */
        /* <DEDUP_REMOVED lines=8> */
[--C-:B------:R-:W-:Y:S02]  /*7e80*/  HADD2.F32 R89, -RZ, R142.reuse.H0_H0 ;  /* 0x2000008eff597230 */ /* 0x100fe40000004100 */
[----:B------:R-:W-:Y:S01]  /*7e90*/  FFMA R10, R79, R85, R10 ;  /* 0x000000554f0a7223 */ /* 0x000fe2000000000a */
[----:B------:R-:W-:Y:S01]  /*7ea0*/  F2FP.SATFINITE.E4M3.F32.PACK_AB_MERGE_C R80, R7, R6, RZ ;  /* 0x000000060750723e */ /* 0x000fe200048070ff */
[----:B------:R-:W-:Y:S02]  /*7eb0*/  HADD2.F32 R90, -RZ, R142.H1_H1 ;  /* 0x3000008eff5a7230 */ /* 0x000fe40000004100 */
[C---:B------:R-:W-:Y:S01]  /*7ec0*/  FFMA R11, R79.reuse, R86, R11 ;  /* 0x000000564f0b7223 */ /* 0x040fe2000000000b */
[----:B------:R-:W-:Y:S01]  /*7ed0*/  FFMA R12, R79, R87, R12 ;  /* 0x000000574f0c7223 */ /* 0x000fe2000000000c */
[----:B------:R-:W-:Y:S01]  /*7ee0*/  F2FP.SATFINITE.E4M3.F32.PACK_AB_MERGE_C R80, R5, R4, R80 ;  /* 0x000000040550723e */ /* 0x000fe20004807050 */
[----:B------:R-:W-:Y:S01]  /*7ef0*/  FFMA R13, R79, R88, R13 ;  /* 0x000000584f0d7223 */ /* 0x000fe2000000000d */
[--C-:B------:R-:W-:Y:S01]  /*7f00*/  HADD2.F32 R93, -RZ, R143.reuse.H0_H0 ;  /* 0x2000008fff5d7230 */ /* 0x100fe20000004100 */
[----:B------:R-:W-:Y:S01]  /*7f10*/  F2FP.SATFINITE.E4M3.F32.PACK_AB_MERGE_C R10, R11, R10, RZ ;  /* 0x0000000a0b0a723e */ /* 0x000fe200048070ff */
[C---:B------:R-:W-:Y:S01]  /*7f20*/  FFMA R14, R79.reuse, R89, R14 ;  /* 0x000000594f0e7223 */ /* 0x040fe2000000000e */
[----:B------:R-:W-:Y:S02]  /*7f30*/  HADD2.F32 R94, -RZ, R143.H1_H1 ;  /* 0x3000008fff5e7230 */ /* 0x000fe40000004100 */
[----:B------:R-:W-:Y:S01]  /*7f40*/  FFMA R15, R79, R90, R15 ;  /* 0x0000005a4f0f7223 */ /* 0x000fe2000000000f */
[----:B------:R-:W-:Y:S01]  /*7f50*/  F2FP.SATFINITE.E4M3.F32.PACK_AB_MERGE_C R81, R9, R8, R10 ;  /* 0x000000080951723e */ /* 0x000fe2000480700a */
[C---:B------:R-:W-:Y:S01]  /*7f60*/  FFMA R16, R79.reuse, R91, R16 ;  /* 0x0000005b4f107223 */ /* 0x040fe20000000010 */
        /* <DEDUP_REMOVED lines=23> */
[----:B------:R1:W-:Y:S01]  /*80e0*/  STS.128 [R171+UR49+0x6200], R80 ;  /* 0x00620050ab007988 */ /* 0x0003e20008000c31 */
[C---:B------:R-:W-:Y:S01]  /*80f0*/  FFMA R24, R79.reuse, R103, R24 ;  /* 0x000000674f187223 */ /* 0x040fe20000000018 */
[----:B------:R-:W-:Y:S01]  /*8100*/  FFMA R25, R79, R104, R25 ;  /* 0x000000684f197223 */ /* 0x000fe20000000019 */
[----:B------:R-:W-:Y:S01]  /*8110*/  F2FP.SATFINITE.E4M3.F32.PACK_AB_MERGE_C R9, R27, R26, RZ ;  /* 0x0000001a1b09723e */ /* 0x000fe200048070ff */
[--C-:B------:R-:W-:Y:S02]  /*8120*/  HADD2.F32 R109, -RZ, R147.reuse.H0_H0 ;  /* 0x20000093ff6d7230 */ /* 0x100fe40000004100 */
[----:B------:R-:W-:Y:S01]  /*8130*/  FFMA R30, R79, R105, R30 ;  /* 0x000000694f1e7223 */ /* 0x000fe2000000001e */
[----:B------:R-:W-:Y:S01]  /*8140*/  HADD2.F32 R110, -RZ, R147.H1_H1 ;  /* 0x30000093ff6e7230 */ /* 0x000fe20000004100 */
[----:B------:R-:W-:Y:S01]  /*8150*/  F2FP.SATFINITE.E4M3.F32.PACK_AB_MERGE_C R9, R21, R20, R9 ;  /* 0x000000141509723e */ /* 0x000fe20004807009 */
        /* <DEDUP_REMOVED lines=23> */
[----:B------:R-:W-:Y:S02]  /*82d0*/  HADD2.F32 R125, -RZ, R151.H0_H0 ;  /* 0x20000097ff7d7230 */ /* 0x000fe40000004100 */
        /* <DEDUP_REMOVED lines=13> */
[----:B------:R-:W-:Y:S01]  /*83b0*/  FFMA R55, R79, R130, R55 ;  /* 0x000000824f377223 */ /* 0x000fe20000000037 */
[----:B------:R-:W-:Y:S01]  /*83c0*/  F2FP.SATFINITE.E4M3.F32.PACK_AB_MERGE_C R11, R35, R34, RZ ;  /* 0x00000022230b723e */ /* 0x000fe200048070ff */
[C---:B------:R-:W-:Y:S01]  /*83d0*/  FFMA R52, R79.reuse, R131, R52 ;  /* 0x000000834f347223 */ /* 0x040fe20000000034 */
[C---:B------:R-:W-:Y:S01]  /*83e0*/  FFMA R53, R79.reuse, R132, R53 ;  /* 0x000000844f357223 */ /* 0x040fe20000000035 */
[--C-:B------:R-:W-:Y:S02]  /*83f0*/  HADD2.F32 R64, -RZ, R154.reuse.H0_H0 ;  /* 0x2000009aff407230 */ /* 0x100fe40000004100 */
[C---:B------:R-:W-:Y:S01]  /*8400*/  FFMA R58, R79.reuse, R133, R58 ;  /* 0x000000854f3a7223 */ /* 0x040fe2000000003a */
[----:B------:R-:W-:Y:S02]  /*8410*/  HADD2.F32 R65, -RZ, R154.H1_H1 ;  /* 0x3000009aff417230 */ /* 0x000fe40000004100 */
[----:B------:R-:W-:Y:S01]  /*8420*/  FFMA R59, R79, R134, R59 ;  /* 0x000000864f3b7223 */ /* 0x000fe2000000003b */
[--C-:B------:R-:W-:Y:S01]  /*8430*/  HADD2.F32 R67, -RZ, R137.reuse.H0_H0 ;  /* 0x20000089ff437230 */ /* 0x100fe20000004100 */
[----:B------:R-:W-:Y:S01]  /*8440*/  F2FP.SATFINITE.E4M3.F32.PACK_AB_MERGE_C R11, R29, R28, R11 ;  /* 0x0000001c1d0b723e */ /* 0x000fe2000480700b */
[C---:B------:R-:W-:Y:S01]  /*8450*/  FFMA R56, R79.reuse, R135, R56 ;  /* 0x000000874f387223 */ /* 0x040fe20000000038 */
[----:B------:R-:W-:Y:S02]  /*8460*/  HADD2.F32 R78, -RZ, R137.H1_H1 ;  /* 0x30000089ff4e7230 */ /* 0x000fe40000004100 */
[----:B------:R-:W-:Y:S01]  /*8470*/  FFMA R57, R79, R136, R57 ;  /* 0x000000884f397223 */ /* 0x000fe20000000039 */
[--C-:B------:R-:W-:Y:S01]  /*8480*/  HADD2.F32 R6, -RZ, R155.reuse.H0_H0 ;  /* 0x2000009bff067230 */ /* 0x100fe20000004100 */
[----:B------:R1:W-:Y:S01]  /*8490*/  STS.128 [R138+0x6010], R8 ;  /* 0x006010088a007388 */ /* 0x0003e20000000c00 */
[----:B------:R-:W-:Y:S01]  /*84a0*/  F2FP.SATFINITE.E4M3.F32.PACK_AB_MERGE_C R38, R39, R38, RZ ;  /* 0x000000262726723e */ /* 0x000fe200048070ff */
[----:B------:R-:W-:Y:S01]  /*84b0*/  FFMA R62, R79, R64, R62 ;  /* 0x000000404f3e7223 */ /* 0x000fe2000000003e */
[----:B------:R-:W-:Y:S01]  /*84c0*/  F2FP.SATFINITE.E4M3.F32.PACK_AB_MERGE_C R42, R43, R42, RZ ;  /* 0x0000002a2b2a723e */ /* 0x000fe200048070ff */
[----:B------:R-:W-:Y:S02]  /*84d0*/  HADD2.F32 R7, -RZ, R155.H1_H1 ;  /* 0x3000009bff077230 */ /* 0x000fe40000004100 */
[----:B------:R-:W-:Y:S01]  /*84e0*/  FFMA R63, R79, R65, R63 ;  /* 0x000000414f3f7223 */ /* 0x000fe2000000003f */
[----:B------:R-:W-:Y:S01]  /*84f0*/  F2FP.SATFINITE.E4M3.F32.PACK_AB_MERGE_C R34, R47, R46, RZ ;  /* 0x0000002e2f22723e */ /* 0x000fe200048070ff */
[----:B------:R-:W-:Y:S01]  /*8500*/  FFMA R60, R79, R67, R60 ;  /* 0x000000434f3c7223 */ /* 0x000fe2000000003c */
[----:B------:R-:W-:Y:S01]  /*8510*/  F2FP.SATFINITE.E4M3.F32.PACK_AB_MERGE_C R35, R51, R50, RZ ;  /* 0x000000323323723e */ /* 0x000fe200048070ff */
        /* <DEDUP_REMOVED lines=15> */
[----:B------:R-:W-:Y:S05]  /*8610*/  F2FP.SATFINITE.E4M3.F32.PACK_AB_MERGE_C R51, R61, R60, R2 ;  /* 0x0000003c3d33723e */ /* 0x000fea0004807002 */
        /* <DEDUP_REMOVED lines=9> */
[----:B------:R-:W-:Y:S02]  /*86b0*/  UIADD3 UR8, UP0, UPT, UR52, 0x680, URZ ;  /* 0x0000068034087890 */ /* 0x000fe4000ff1e0ff */
[----:B------:R-:W-:Y:S02]  /*86c0*/  UIADD3 UR5, UPT, UPT, UR41, 0x40, URZ ;  /* 0x0000004029057890 */ /* 0x000fe4000fffe0ff */
[----:B------:R-:W-:Y:S02]  /*86d0*/  UIADD3 UR4, UPT, UPT, UR49, 0x6200, URZ ;  /* 0x0000620031047890 */ /* 0x000fe4000fffe0ff */
[----:B------:R-:W-:Y:S01]  /*86e0*/  UIADD3.X UR9, UPT, UPT, URZ, UR53, URZ, UP0, !UPT ;  /* 0x00000035ff097290 */ /* 0x000fe200087fe4ff */
[----:B------:R-:W-:Y:S01]  /*86f0*/  UMOV UR6, UR42 ;  /* 0x0000002a00067c82 */ /* 0x000fe20008000000 */
[----:B------:R-:W-:Y:S07]  /*8700*/  UMOV UR7, UR36 ;  /* 0x0000002400077c82 */ /* 0x000fee0008000000 */
[----:B------:R2:W-:Y:S01]  /*8710*/  UTMASTG.3D [UR4], [UR8] ;  /* 0x00000004080073b5 */ /* 0x0005e20008010000 */
[----:B------:R0:W-:Y:S01]  /*8720*/  UTMACMDFLUSH ;  /* 0x00000000000079b7 */ /* 0x0001e20000000000 */
[----:B--2---:R-:W-:Y:S04]  /*8730*/  DEPBAR.LE SB0, 0x1 ;  /* 0x000080400000791a */ /* 0x004fe80000000000 */
.L_x_114:
[----:B------:R-:W-:Y:S05]  /*8740*/  BSYNC.RECONVERGENT B0 ;  /* 0x0000000000007941 */ /* 0x000fea0003800200 */
.L_x_113:
[----:B------:R-:W-:Y:S01]  /*8750*/  BAR.SYNC.DEFER_BLOCKING 0x1, 0x80 ;  /* 0x0042000000007b1d */ /* 0x000fe20000010000 */
[----:B------:R-:W-:Y:S01]  /*8760*/  ISETP.NE.AND P2, PT, R191, RZ, PT ;  /* 0x000000ffbf00720c */ /* 0x000fe20003f45270 */
[----:B------:R-:W-:Y:S01]  /*8770*/  IMAD.IADD R14, R75, 0x1, R168 ;  /* 0x000000014b0e7824 */ /* 0x000fe200078e02a8 */
[----:B------:R-:W-:Y:S01]  /*8780*/  ISETP.NE.AND P0, PT, R192, 0x2, PT ;  /* 0x00000002c000780c */ /* 0x000fe20003f05270 */
[----:B------:R-:W-:Y:S01]  /*8790*/  IMAD.IADD R15, R76, 0x1, R169 ;  /* 0x000000014c0f7824 */ /* 0x000fe200078e02a9 */
[----:B------:R-:W-:Y:S02]  /*87a0*/  ISETP.NE.AND P1, PT, R139, 0x4, PT ;  /* 0x000000048b00780c */ /* 0x000fe40003f25270 */
[----:B------:R-:W-:Y:S02]  /*87b0*/  SEL R2, RZ, 0x1, P0 ;  /* 0x00000001ff027807 */ /* 0x000fe40000000000 */
[----:B------:R-:W-:Y:S02]  /*87c0*/  SEL R0, RZ, 0x1, P1 ;  /* 0x00000001ff007807 */ /* 0x000fe40000800000 */
[----:B------:R-:W-:Y:S02]  /*87d0*/  LOP3.LUT R182, R182, R2, RZ, 0x3c, !PT ;  /* 0x00000002b6b67212 */ /* 0x000fe400078e3cff */
[----:B------:R-:W-:Y:S02]  /*87e0*/  LOP3.LUT R183, R183, R0, RZ, 0x3c, !PT ;  /* 0x00000000b7b77212 */ /* 0x000fe400078e3cff */
[----:B------:R-:W-:Y:S02]  /*87f0*/  @P2 R2UR UR36, R179 ;  /* 0x00000000b32422ca */ /* 0x000fe400000e0000 */
[----:B------:R-:W-:Y:S02]  /*8800*/  SEL R192, R192, RZ, P0 ;  /* 0x000000ffc0c07207 */ /* 0x000fe40000000000 */
[----:B------:R-:W-:Y:S01]  /*8810*/  SEL R139, R139, RZ, P1 ;  /* 0x000000ff8b8b7207 */ /* 0x000fe20000800000 */
[----:B------:R-:W-:Y:S10]  /*8820*/  @P2 BRA `(.L_x_115) ;  /* 0xffffffc400682947 */ /* 0x000ff4000383ffff */
[----:B------:R-:W-:Y:S05]  /*8830*/  EXIT ;  /* 0x000000000000794d */ /* 0x000fea0003800000 */
.L_x_20:
[----:B--2---:R2:W1:Y:S02]  /*8840*/  SYNCS.PHASECHK.TRANS64.TRYWAIT P0, [R2+URZ+0x160], R3 ;  /* 0x00016003020075a7 */ /* 0x00446400080011ff */
[----:B-1----:R-:W-:Y:S05]  /*8850*/  @!P0 NANOSLEEP.SYNCS 0x989680 ;  /* 0x009896800000895d */ /* 0x002fea0003900000 */
[----:B------:R-:W1:Y:S02]  /*8860*/  @!P0 SYNCS.PHASECHK.TRANS64 P0, [R2+URZ+0x160], R3 ;  /* 0x00016003020085a7 */ /* 0x000e6400080010ff */
[----:B-1----:R-:W-:Y:S05]  /*8870*/  @!P0 BRA `(.L_x_20) ;  /* 0xfffffffc00f08947 */ /* 0x002fea000383ffff */
[----:B------:R-:W-:Y:S05]  /*8880*/  BRA `(.L_x_116) ;  /* 0xffffff8c008c7947 */ /* 0x000fea000383ffff */
.L_x_23:
[----:B-1----:R-:W-:-:S07]  /*8890*/  MOV R2, UR33 ;  /* 0x0000002100027c02 */ /* 0x002fce0008000f00 */
.L_x_117:
[----:B-1----:R1:W2:Y:S02]  /*88a0*/  SYNCS.PHASECHK.TRANS64.TRYWAIT P0, [R2+URZ+0x60], R4 ;  /* 0x00006004020075a7 */ /* 0x0022a400080011ff */
[----:B--2---:R-:W-:Y:S05]  /*88b0*/  @!P0 NANOSLEEP.SYNCS 0x989680 ;  /* 0x009896800000895d */ /* 0x004fea0003900000 */
[----:B------:R-:W2:Y:S02]  /*88c0*/  @!P0 SYNCS.PHASECHK.TRANS64 P0, [R2+URZ+0x60], R4 ;  /* 0x00006004020085a7 */ /* 0x000ea400080010ff */
[----:B--2---:R-:W-:Y:S05]  /*88d0*/  @!P0 BRA `(.L_x_117) ;  /* 0xfffffffc00f08947 */ /* 0x004fea000383ffff */
[----:B------:R-:W-:Y:S05]  /*88e0*/  BRA `(.L_x_22) ;  /* 0xffffff8c00dc7947 */ /* 0x000fea000383ffff */
.L_x_29:
[----:B-1----:R-:W-:-:S07]  /*88f0*/  MOV R2, UR17 ;  /* 0x0000001100027c02 */ /* 0x002fce0008000f00 */
.L_x_118:
[----:B-1----:R1:W2:Y:S02]  /*8900*/  SYNCS.PHASECHK.TRANS64.TRYWAIT P0, [R2+URZ+0x60], R4 ;  /* 0x00006004020075a7 */ /* 0x0022a400080011ff */
[----:B--2---:R-:W-:Y:S05]  /*8910*/  @!P0 NANOSLEEP.SYNCS 0x989680 ;  /* 0x009896800000895d */ /* 0x004fea0003900000 */
[----:B------:R-:W2:Y:S02]  /*8920*/  @!P0 SYNCS.PHASECHK.TRANS64 P0, [R2+URZ+0x60], R4 ;  /* 0x00006004020085a7 */ /* 0x000ea400080010ff */
[----:B--2---:R-:W-:Y:S05]  /*8930*/  @!P0 BRA `(.L_x_118) ;  /* 0xfffffffc00f08947 */ /* 0x004fea000383ffff */
[----:B------:R-:W-:Y:S05]  /*8940*/  BRA `(.L_x_28) ;  /* 0xffffff9000807947 */ /* 0x000fea000383ffff */
.L_x_33:
[----:B-1----:R1:W2:Y:S02]  /*8950*/  SYNCS.PHASECHK.TRANS64.TRYWAIT P0, [R2+URZ+0xf0], R3 ;  /* 0x0000f003020075a7 */ /* 0x0022a400080011ff */
[----:B--2---:R-:W-:Y:S05]  /*8960*/  @!P0 NANOSLEEP.SYNCS 0x989680 ;  /* 0x009896800000895d */ /* 0x004fea0003900000 */
[----:B------:R-:W2:Y:S02]  /*8970*/  @!P0 SYNCS.PHASECHK.TRANS64 P0, [R2+URZ+0xf0], R3 ;  /* 0x0000f003020085a7 */ /* 0x000ea400080010ff */
[----:B--2---:R-:W-:Y:S05]  /*8980*/  @!P0 BRA `(.L_x_33) ;  /* 0xfffffffc00f08947 */ /* 0x004fea000383ffff */
[----:B------:R-:W-:Y:S05]  /*8990*/  BRA `(.L_x_119) ;  /* 0xffffff94000c7947 */ /* 0x000fea000383ffff */
.L_x_37:
[----:B----4-:R-:W-:-:S07]  /*89a0*/  MOV R0, UR5 ;  /* 0x0000000500007c02 */ /* 0x010fce0008000f00 */
.L_x_120:
[----:B-1----:R1:W2:Y:S02]  /*89b0*/  SYNCS.PHASECHK.TRANS64.TRYWAIT P0, [R0+URZ], R2 ;  /* 0x00000002000075a7 */ /* 0x0022a400080011ff */
[----:B--2---:R-:W-:Y:S05]  /*89c0*/  @!P0 NANOSLEEP.SYNCS 0x989680 ;  /* 0x009896800000895d */ /* 0x004fea0003900000 */
[----:B------:R-:W2:Y:S02]  /*89d0*/  @!P0 SYNCS.PHASECHK.TRANS64 P0, [R0+URZ], R2 ;  /* 0x00000002000085a7 */ /* 0x000ea400080010ff */
[----:B--2---:R-:W-:Y:S05]  /*89e0*/  @!P0 BRA `(.L_x_120) ;  /* 0xfffffffc00f08947 */ /* 0x004fea000383ffff */
[----:B------:R-:W-:Y:S05]  /*89f0*/  BRA `(.L_x_121) ;  /* 0xffffff98007c7947 */ /* 0x000fea000383ffff */
.L_x_38:
[----:B----4-:R-:W-:-:S07]  /*8a00*/  MOV R0, UR5 ;  /* 0x0000000500007c02 */ /* 0x010fce0008000f00 */
.L_x_122:
[----:B-1----:R1:W2:Y:S02]  /*8a10*/  SYNCS.PHASECHK.TRANS64.TRYWAIT P0, [R0+URZ], R3 ;  /* 0x00000003000075a7 */ /* 0x0022a400080011ff */
[----:B--2---:R-:W-:Y:S05]  /*8a20*/  @!P0 NANOSLEEP.SYNCS 0x989680 ;  /* 0x009896800000895d */ /* 0x004fea0003900000 */
[----:B------:R-:W2:Y:S02]  /*8a30*/  @!P0 SYNCS.PHASECHK.TRANS64 P0, [R0+URZ], R3 ;  /* 0x00000003000085a7 */ /* 0x000ea400080010ff */
[----:B--2---:R-:W-:Y:S05]  /*8a40*/  @!P0 BRA `(.L_x_122) ;  /* 0xfffffffc00f08947 */ /* 0x004fea000383ffff */
[----:B------:R-:W-:Y:S05]  /*8a50*/  BRA `(.L_x_123) ;  /* 0xffffff9800887947 */ /* 0x000fea000383ffff */
.L_x_39:
[----:B----4-:R-:W-:-:S07]  /*8a60*/  MOV R0, UR5 ;  /* 0x0000000500007c02 */ /* 0x010fce0008000f00 */
.L_x_124:
[----:B-1----:R1:W2:Y:S02]  /*8a70*/  SYNCS.PHASECHK.TRANS64.TRYWAIT P0, [R0+URZ], R3 ;  /* 0x00000003000075a7 */ /* 0x0022a400080011ff */
[----:B--2---:R-:W-:Y:S05]  /*8a80*/  @!P0 NANOSLEEP.SYNCS 0x989680 ;  /* 0x009896800000895d */ /* 0x004fea0003900000 */
[----:B------:R-:W2:Y:S02]  /*8a90*/  @!P0 SYNCS.PHASECHK.TRANS64 P0, [R0+URZ], R3 ;  /* 0x00000003000085a7 */ /* 0x000ea400080010ff */
[----:B--2---:R-:W-:Y:S05]  /*8aa0*/  @!P0 BRA `(.L_x_124) ;  /* 0xfffffffc00f08947 */ /* 0x004fea000383ffff */
[----:B------:R-:W-:Y:S05]  /*8ab0*/  BRA `(.L_x_125) ;  /* 0xffffff9800947947 */ /* 0x000fea000383ffff */
.L_x_40:
[----:B----4-:R-:W-:-:S07]  /*8ac0*/  MOV R0, UR5 ;  /* 0x0000000500007c02 */ /* 0x010fce0008000f00 */
.L_x_126:
[----:B-1----:R1:W2:Y:S02]  /*8ad0*/  SYNCS.PHASECHK.TRANS64.TRYWAIT P0, [R0+URZ], R3 ;  /* 0x00000003000075a7 */ /* 0x0022a400080011ff */
[----:B--2---:R-:W-:Y:S05]  /*8ae0*/  @!P0 NANOSLEEP.SYNCS 0x989680 ;  /* 0x009896800000895d */ /* 0x004fea0003900000 */
[----:B------:R-:W2:Y:S02]  /*8af0*/  @!P0 SYNCS.PHASECHK.TRANS64 P0, [R0+URZ], R3 ;  /* 0x00000003000085a7 */ /* 0x000ea400080010ff */
[----:B--2---:R-:W-:Y:S05]  /*8b00*/  @!P0 BRA `(.L_x_126) ;  /* 0xfffffffc00f08947 */ /* 0x004fea000383ffff */
[----:B------:R-:W-:Y:S05]  /*8b10*/  BRA `(.L_x_127) ;  /* 0xffffff9800a07947 */ /* 0x000fea000383ffff */
.L_x_41:
[----:B----4-:R-:W-:-:S07]  /*8b20*/  MOV R0, UR5 ;  /* 0x0000000500007c02 */ /* 0x010fce0008000f00 */
.L_x_128:
[----:B-1----:R1:W2:Y:S02]  /*8b30*/  SYNCS.PHASECHK.TRANS64.TRYWAIT P0, [R0+URZ], R3 ;  /* 0x00000003000075a7 */ /* 0x0022a400080011ff */
[----:B--2---:R-:W-:Y:S05]  /*8b40*/  @!P0 NANOSLEEP.SYNCS 0x989680 ;  /* 0x009896800000895d */ /* 0x004fea0003900000 */
[----:B------:R-:W2:Y:S02]  /*8b50*/  @!P0 SYNCS.PHASECHK.TRANS64 P0, [R0+URZ], R3 ;  /* 0x00000003000085a7 */ /* 0x000ea400080010ff */
[----:B--2---:R-:W-:Y:S05]  /*8b60*/  @!P0 BRA `(.L_x_128) ;  /* 0xfffffffc00f08947 */ /* 0x004fea000383ffff */
[----:B------:R-:W-:Y:S05]  /*8b70*/  BRA `(.L_x_129) ;  /* 0xffffff9800ac7947 */ /* 0x000fea000383ffff */
.L_x_42:
[----:B----4-:R-:W-:-:S07]  /*8b80*/  MOV R0, UR5 ;  /* 0x0000000500007c02 */ /* 0x010fce0008000f00 */
.L_x_130:
[----:B-1----:R1:W2:Y:S02]  /*8b90*/  SYNCS.PHASECHK.TRANS64.TRYWAIT P0, [R0+URZ], R3 ;  /* 0x00000003000075a7 */ /* 0x0022a400080011ff */
[----:B--2---:R-:W-:Y:S05]  /*8ba0*/  @!P0 NANOSLEEP.SYNCS 0x989680 ;  /* 0x009896800000895d */ /* 0x004fea0003900000 */
[----:B------:R-:W2:Y:S02]  /*8bb0*/  @!P0 SYNCS.PHASECHK.TRANS64 P0, [R0+URZ], R3 ;  /* 0x00000003000085a7 */ /* 0x000ea400080010ff */
[----:B--2---:R-:W-:Y:S05]  /*8bc0*/  @!P0 BRA `(.L_x_130) ;  /* 0xfffffffc00f08947 */ /* 0x004fea000383ffff */
[----:B------:R-:W-:Y:S05]  /*8bd0*/  BRA `(.L_x_131) ;  /* 0xffffff9800b87947 */ /* 0x000fea000383ffff */
.L_x_43:
[----:B----4-:R-:W-:-:S07]  /*8be0*/  MOV R0, UR5 ;  /* 0x0000000500007c02 */ /* 0x010fce0008000f00 */
.L_x_132:
[----:B-1----:R1:W2:Y:S02]  /*8bf0*/  SYNCS.PHASECHK.TRANS64.TRYWAIT P0, [R0+URZ], R3 ;  /* 0x00000003000075a7 */ /* 0x0022a400080011ff */
[----:B--2---:R-:W-:Y:S05]  /*8c00*/  @!P0 NANOSLEEP.SYNCS 0x989680 ;  /* 0x009896800000895d */ /* 0x004fea0003900000 */
[----:B------:R-:W2:Y:S02]  /*8c10*/  @!P0 SYNCS.PHASECHK.TRANS64 P0, [R0+URZ], R3 ;  /* 0x00000003000085a7 */ /* 0x000ea400080010ff */
[----:B--2---:R-:W-:Y:S05]  /*8c20*/  @!P0 BRA `(.L_x_132) ;  /* 0xfffffffc00f08947 */ /* 0x004fea000383ffff */
[----:B------:R-:W-:Y:S05]  /*8c30*/  BRA `(.L_x_133) ;  /* 0xffffff9800c47947 */ /* 0x000fea000383ffff */
.L_x_44:
[----:B----4-:R-:W-:-:S07]  /*8c40*/  MOV R0, UR5 ;  /* 0x0000000500007c02 */ /* 0x010fce0008000f00 */
.L_x_134:
[----:B-1----:R1:W2:Y:S02]  /*8c50*/  SYNCS.PHASECHK.TRANS64.TRYWAIT P0, [R0+URZ], R3 ;  /* 0x00000003000075a7 */ /* 0x0022a400080011ff */
[----:B--2---:R-:W-:Y:S05]  /*8c60*/  @!P0 NANOSLEEP.SYNCS 0x989680 ;  /* 0x009896800000895d */ /* 0x004fea0003900000 */
[----:B------:R-:W2:Y:S02]  /*8c70*/  @!P0 SYNCS.PHASECHK.TRANS64 P0, [R0+URZ], R3 ;  /* 0x00000003000085a7 */ /* 0x000ea400080010ff */
[----:B--2---:R-:W-:Y:S05]  /*8c80*/  @!P0 BRA `(.L_x_134) ;  /* 0xfffffffc00f08947 */ /* 0x004fea000383ffff */
[----:B------:R-:W-:Y:S05]  /*8c90*/  BRA `(.L_x_135) ;  /* 0xffffff9800d07947 */ /* 0x000fea000383ffff */
.L_x_45:
[----:B----4-:R-:W-:-:S07]  /*8ca0*/  MOV R0, UR5 ;  /* 0x0000000500007c02 */ /* 0x010fce0008000f00 */
.L_x_136:
[----:B-1----:R1:W2:Y:S02]  /*8cb0*/  SYNCS.PHASECHK.TRANS64.TRYWAIT P0, [R0+URZ], R3 ;  /* 0x00000003000075a7 */ /* 0x0022a400080011ff */
[----:B--2---:R-:W-:Y:S05]  /*8cc0*/  @!P0 NANOSLEEP.SYNCS 0x989680 ;  /* 0x009896800000895d */ /* 0x004fea0003900000 */
[----:B------:R-:W2:Y:S02]  /*8cd0*/  @!P0 SYNCS.PHASECHK.TRANS64 P0, [R0+URZ], R3 ;  /* 0x00000003000085a7 */ /* 0x000ea400080010ff */
[----:B--2---:R-:W-:Y:S05]  /*8ce0*/  @!P0 BRA `(.L_x_136) ;  /* 0xfffffffc00f08947 */ /* 0x004fea000383ffff */
[----:B------:R-:W-:Y:S05]  /*8cf0*/  BRA `(.L_x_137) ;  /* 0xffffff9800dc7947 */ /* 0x000fea000383ffff */
.L_x_46:
[----:B----4-:R-:W-:-:S07]  /*8d00*/  MOV R0, UR5 ;  /* 0x0000000500007c02 */ /* 0x010fce0008000f00 */
.L_x_138:
[----:B-1----:R1:W2:Y:S02]  /*8d10*/  SYNCS.PHASECHK.TRANS64.TRYWAIT P0, [R0+URZ], R3 ;  /* 0x00000003000075a7 */ /* 0x0022a400080011ff */
[----:B--2---:R-:W-:Y:S05]  /*8d20*/  @!P0 NANOSLEEP.SYNCS 0x989680 ;  /* 0x009896800000895d */ /* 0x004fea0003900000 */
[----:B------:R-:W2:Y:S02]  /*8d30*/  @!P0 SYNCS.PHASECHK.TRANS64 P0, [R0+URZ], R3 ;  /* 0x00000003000085a7 */ /* 0x000ea400080010ff */
[----:B--2---:R-:W-:Y:S05]  /*8d40*/  @!P0 BRA `(.L_x_138) ;  /* 0xfffffffc00f08947 */ /* 0x004fea000383ffff */
[----:B------:R-:W-:Y:S05]  /*8d50*/  BRA `(.L_x_139) ;  /* 0xffffff9800e87947 */ /* 0x000fea000383ffff */
.L_x_47:
[----:B----4-:R-:W-:-:S07]  /*8d60*/  MOV R0, UR5 ;  /* 0x0000000500007c02 */ /* 0x010fce0008000f00 */
.L_x_140:
[----:B-1----:R1:W2:Y:S02]  /*8d70*/  SYNCS.PHASECHK.TRANS64.TRYWAIT P0, [R0+URZ], R3 ;  /* 0x00000003000075a7 */ /* 0x0022a400080011ff */
[----:B--2---:R-:W-:Y:S05]  /*8d80*/  @!P0 NANOSLEEP.SYNCS 0x989680 ;  /* 0x009896800000895d */ /* 0x004fea0003900000 */
[----:B------:R-:W2:Y:S02]  /*8d90*/  @!P0 SYNCS.PHASECHK.TRANS64 P0, [R0+URZ], R3 ;  /* 0x00000003000085a7 */ /* 0x000ea400080010ff */
[----:B--2---:R-:W-:Y:S05]  /*8da0*/  @!P0 BRA `(.L_x_140) ;  /* 0xfffffffc00f08947 */ /* 0x004fea000383ffff */
[----:B------:R-:W-:Y:S05]  /*8db0*/  BRA `(.L_x_141) ;  /* 0xffffff9800f47947 */ /* 0x000fea000383ffff */
.L_x_50:
[----:B-1----:R1:W2:Y:S02]  /*8dc0*/  SYNCS.PHASECHK.TRANS64.TRYWAIT P0, [R0+URZ+0x150], R4 ;  /* 0x00015004000075a7 */ /* 0x0022a400080011ff */
[----:B--2---:R-:W-:Y:S05]  /*8dd0*/  @!P0 NANOSLEEP.SYNCS 0x989680 ;  /* 0x009896800000895d */ /* 0x004fea0003900000 */
[----:B------:R-:W2:Y:S02]  /*8de0*/  @!P0 SYNCS.PHASECHK.TRANS64 P0, [R0+URZ+0x150], R4 ;  /* 0x00015004000085a7 */ /* 0x000ea400080010ff */
[----:B--2---:R-:W-:Y:S05]  /*8df0*/  @!P0 BRA `(.L_x_50) ;  /* 0xfffffffc00f08947 */ /* 0x004fea000383ffff */
[----:B------:R-:W-:Y:S05]  /*8e00*/  BRA `(.L_x_142) ;  /* 0xffffff9c00507947 */ /* 0x000fea000383ffff */
.L_x_51:
[----:B------:R-:W-:-:S07]  /*8e10*/  MOV R0, UR5 ;  /* 0x0000000500007c02 */ /* 0x000fce0008000f00 */
.L_x_143:
[----:B-1----:R1:W2:Y:S02]  /*8e20*/  SYNCS.PHASECHK.TRANS64.TRYWAIT P0, [R0+URZ+0x100], R5 ;  /* 0x00010005000075a7 */ /* 0x0022a400080011ff */
[----:B--2---:R-:W-:Y:S05]  /*8e30*/  @!P0 NANOSLEEP.SYNCS 0x989680 ;  /* 0x009896800000895d */ /* 0x004fea0003900000 */
[----:B------:R-:W2:Y:S02]  /*8e40*/  @!P0 SYNCS.PHASECHK.TRANS64 P0, [R0+URZ+0x100], R5 ;  /* 0x00010005000085a7 */ /* 0x000ea400080010ff */
[----:B--2---:R-:W-:Y:S05]  /*8e50*/  @!P0 BRA `(.L_x_143) ;  /* 0xfffffffc00f08947 */ /* 0x004fea000383ffff */
[----:B------:R-:W-:Y:S05]  /*8e60*/  BRA `(.L_x_144) ;  /* 0xffffff9c00607947 */ /* 0x000fea000383ffff */
.L_x_52:
[----:B-1----:R1:W2:Y:S02]  /*8e70*/  SYNCS.PHASECHK.TRANS64.TRYWAIT P1, [R0+URZ+0xf0], R4 ;  /* 0x0000f004000075a7 */ /* 0x0022a400080211ff */
[----:B--2---:R-:W-:Y:S05]  /*8e80*/  @!P1 NANOSLEEP.SYNCS 0x989680 ;  /* 0x009896800000995d */ /* 0x004fea0003900000 */
[----:B------:R-:W2:Y:S02]  /*8e90*/  @!P1 SYNCS.PHASECHK.TRANS64 P1, [R0+URZ+0xf0], R4 ;  /* 0x0000f004000095a7 */ /* 0x000ea400080210ff */
[----:B--2---:R-:W-:Y:S05]  /*8ea0*/  @!P1 BRA `(.L_x_52) ;  /* 0xfffffffc00f09947 */ /* 0x004fea000383ffff */
[----:B------:R-:W-:Y:S05]  /*8eb0*/  BRA `(.L_x_145) ;  /* 0xffffff9c00907947 */ /* 0x000fea000383ffff */
.L_x_55:
[----:B------:R-:W-:-:S07]  /*8ec0*/  MOV R0, UR5 ;  /* 0x0000000500007c02 */ /* 0x000fce0008000f00 */
.L_x_146:
[----:B-1----:R1:W2:Y:S02]  /*8ed0*/  SYNCS.PHASECHK.TRANS64.TRYWAIT P0, [R0+URZ+0x100], R2 ;  /* 0x00010002000075a7 */ /* 0x0022a400080011ff */
[----:B--2---:R-:W-:Y:S05]  /*8ee0*/  @!P0 NANOSLEEP.SYNCS 0x989680 ;  /* 0x009896800000895d */ /* 0x004fea0003900000 */
[----:B------:R-:W2:Y:S02]  /*8ef0*/  @!P0 SYNCS.PHASECHK.TRANS64 P0, [R0+URZ+0x100], R2 ;  /* 0x00010002000085a7 */ /* 0x000ea400080010ff */
[----:B--2---:R-:W-:Y:S05]  /*8f00*/  @!P0 BRA `(.L_x_146) ;  /* 0xfffffffc00f08947 */ /* 0x004fea000383ffff */
[----:B------:R-:W-:Y:S05]  /*8f10*/  BRA `(.L_x_54) ;  /* 0xffffff9c00e47947 */ /* 0x000fea000383ffff */
.L_x_62:
[----:B-1----:R1:W2:Y:S02]  /*8f20*/  SYNCS.PHASECHK.TRANS64.TRYWAIT P1, [R0+URZ+0xf0], R2 ;  /* 0x0000f002000075a7 */ /* 0x0022a400080211ff */
[----:B--2---:R-:W-:Y:S05]  /*8f30*/  @!P1 NANOSLEEP.SYNCS 0x989680 ;  /* 0x009896800000995d */ /* 0x004fea0003900000 */
[----:B------:R-:W2:Y:S02]  /*8f40*/  @!P1 SYNCS.PHASECHK.TRANS64 P1, [R0+URZ+0xf0], R2 ;  /* 0x0000f002000095a7 */ /* 0x000ea400080210ff */
[----:B--2---:R-:W-:Y:S05]  /*8f50*/  @!P1 BRA `(.L_x_62) ;  /* 0xfffffffc00f09947 */ /* 0x004fea000383ffff */
[----:B------:R-:W-:Y:S05]  /*8f60*/  BRA `(.L_x_147) ;  /* 0xffffffa400447947 */ /* 0x000fea000383ffff */
.L_x_63:
[----:B------:R-:W-:-:S07]  /*8f70*/  MOV R2, UR8 ;  /* 0x0000000800027c02 */ /* 0x000fce0008000f00 */
.L_x_148:
[----:B-1----:R1:W2:Y:S02]  /*8f80*/  SYNCS.PHASECHK.TRANS64.TRYWAIT P0, [R2+URZ+0x130], R0 ;  /* 0x00013000020075a7 */ /* 0x0022a400080011ff */
[----:B--2---:R-:W-:Y:S05]  /*8f90*/  @!P0 NANOSLEEP.SYNCS 0x989680 ;  /* 0x009896800000895d */ /* 0x004fea0003900000 */
[----:B------:R-:W2:Y:S02]  /*8fa0*/  @!P0 SYNCS.PHASECHK.TRANS64 P0, [R2+URZ+0x130], R0 ;  /* 0x00013000020085a7 */ /* 0x000ea400080010ff */
[----:B--2---:R-:W-:Y:S05]  /*8fb0*/  @!P0 BRA `(.L_x_148) ;  /* 0xfffffffc00f08947 */ /* 0x004fea000383ffff */
[----:B------:R-:W-:Y:S05]  /*8fc0*/  BRA `(.L_x_149) ;  /* 0xffffffa4007c7947 */ /* 0x000fea000383ffff */
.L_x_66:
[----:B------:R-:W-:Y:S07]  /*8fd0*/  MOV R0, UR7 ;  /* 0x0000000700007c02 */ /* 0x000fee0008000f00 */
.L_x_150:
[----:B-1----:R1:W2:Y:S02]  /*8fe0*/  SYNCS.PHASECHK.TRANS64.TRYWAIT P0, [R0+URZ], R2 ;  /* 0x00000002000075a7 */ /* 0x0022a400080011ff */
[----:B--2---:R-:W-:Y:S05]  /*8ff0*/  @!P0 NANOSLEEP.SYNCS 0x989680 ;  /* 0x009896800000895d */ /* 0x004fea0003900000 */
[----:B------:R-:W2:Y:S02]  /*9000*/  @!P0 SYNCS.PHASECHK.TRANS64 P0, [R0+URZ], R2 ;  /* 0x00000002000085a7 */ /* 0x000ea400080010ff */
[----:B--2---:R-:W-:Y:S05]  /*9010*/  @!P0 BRA `(.L_x_150) ;  /* 0xfffffffc00f08947 */ /* 0x004fea000383ffff */
[----:B------:R-:W-:Y:S05]  /*9020*/  BRA `(.L_x_65) ;  /* 0xffffffa400987947 */ /* 0x000fea000383ffff */
.L_x_69:
[----:B------:R-:W-:-:S07]  /*9030*/  MOV R0, UR5 ;  /* 0x0000000500007c02 */ /* 0x000fce0008000f00 */
.L_x_151:
[----:B--2---:R2:W3:Y:S02]  /*9040*/  SYNCS.PHASECHK.TRANS64.TRYWAIT P0, [R0+URZ], R2 ;  /* 0x00000002000075a7 */ /* 0x0044e400080011ff */
[----:B---3--:R-:W-:Y:S05]  /*9050*/  @!P0 NANOSLEEP.SYNCS 0x989680 ;  /* 0x009896800000895d */ /* 0x008fea0003900000 */
[----:B------:R-:W3:Y:S02]  /*9060*/  @!P0 SYNCS.PHASECHK.TRANS64 P0, [R0+URZ], R2 ;  /* 0x00000002000085a7 */ /* 0x000ee400080010ff */
[----:B---3--:R-:W-:Y:S05]  /*9070*/  @!P0 BRA `(.L_x_151) ;  /* 0xfffffffc00f08947 */ /* 0x008fea000383ffff */
[----:B------:R-:W-:Y:S05]  /*9080*/  BRA `(.L_x_152) ;  /* 0xffffffa8004c7947 */ /* 0x000fea000383ffff */
.L_x_70:
[----:B------:R-:W-:-:S07]  /*9090*/  MOV R0, UR5 ;  /* 0x0000000500007c02 */ /* 0x000fce0008000f00 */
.L_x_153:
[----:B-1----:R1:W2:Y:S02]  /*90a0*/  SYNCS.PHASECHK.TRANS64.TRYWAIT P0, [R0+URZ], R3 ;  /* 0x00000003000075a7 */ /* 0x0022a400080011ff */
[----:B--2---:R-:W-:Y:S05]  /*90b0*/  @!P0 NANOSLEEP.SYNCS 0x989680 ;  /* 0x009896800000895d */ /* 0x004fea0003900000 */
[----:B------:R-:W2:Y:S02]  /*90c0*/  @!P0 SYNCS.PHASECHK.TRANS64 P0, [R0+URZ], R3 ;  /* 0x00000003000085a7 */ /* 0x000ea400080010ff */
[----:B--2---:R-:W-:Y:S05]  /*90d0*/  @!P0 BRA `(.L_x_153) ;  /* 0xfffffffc00f08947 */ /* 0x004fea000383ffff */
[----:B------:R-:W-:Y:S05]  /*90e0*/  BRA `(.L_x_154) ;  /* 0xffffffa800587947 */ /* 0x000fea000383ffff */
.L_x_71:
[----:B------:R-:W-:-:S07]  /*90f0*/  MOV R0, UR5 ;  /* 0x0000000500007c02 */ /* 0x000fce0008000f00 */
.L_x_155:
[----:B-1----:R1:W2:Y:S02]  /*9100*/  SYNCS.PHASECHK.TRANS64.TRYWAIT P0, [R0+URZ], R3 ;  /* 0x00000003000075a7 */ /* 0x0022a400080011ff */
[----:B--2---:R-:W-:Y:S05]  /*9110*/  @!P0 NANOSLEEP.SYNCS 0x989680 ;  /* 0x009896800000895d */ /* 0x004fea0003900000 */
[----:B------:R-:W2:Y:S02]  /*9120*/  @!P0 SYNCS.PHASECHK.TRANS64 P0, [R0+URZ], R3 ;  /* 0x00000003000085a7 */ /* 0x000ea400080010ff */
[----:B--2---:R-:W-:Y:S05]  /*9130*/  @!P0 BRA `(.L_x_155) ;  /* 0xfffffffc00f08947 */ /* 0x004fea000383ffff */
[----:B------:R-:W-:Y:S05]  /*9140*/  BRA `(.L_x_156) ;  /* 0xffffffa800647947 */ /* 0x000fea000383ffff */
.L_x_72:
[----:B-1----:R-:W-:-:S07]  /*9150*/  MOV R0, UR7 ;  /* 0x0000000700007c02 */ /* 0x002fce0008000f00 */
.L_x_157:
[----:B-1----:R1:W2:Y:S02]  /*9160*/  SYNCS.PHASECHK.TRANS64.TRYWAIT P0, [R0+URZ], R2 ;  /* 0x00000002000075a7 */ /* 0x0022a400080011ff */
[----:B--2---:R-:W-:Y:S05]  /*9170*/  @!P0 NANOSLEEP.SYNCS 0x989680 ;  /* 0x009896800000895d */ /* 0x004fea0003900000 */
[----:B------:R-:W2:Y:S02]  /*9180*/  @!P0 SYNCS.PHASECHK.TRANS64 P0, [R0+URZ], R2 ;  /* 0x00000002000085a7 */ /* 0x000ea400080010ff */
[----:B--2---:R-:W-:Y:S05]  /*9190*/  @!P0 BRA `(.L_x_157) ;  /* 0xfffffffc00f08947 */ /* 0x004fea000383ffff */
[----:B------:R-:W-:Y:S05]  /*91a0*/  BRA `(.L_x_158) ;  /* 0xffffffa800707947 */ /* 0x000fea000383ffff */
.L_x_77:
[----:B---3--:R3:W1:Y:S02]  /*91b0*/  SYNCS.PHASECHK.TRANS64.TRYWAIT P0, [R0+URZ+0xf0], R2 ;  /* 0x0000f002000075a7 */ /* 0x00866400080011ff */
[----:B-1----:R-:W-:Y:S05]  /*91c0*/  @!P0 NANOSLEEP.SYNCS 0x989680 ;  /* 0x009896800000895d */ /* 0x002fea0003900000 */
[----:B------:R-:W1:Y:S02]  /*91d0*/  @!P0 SYNCS.PHASECHK.TRANS64 P0, [R0+URZ+0xf0], R2 ;  /* 0x0000f002000085a7 */ /* 0x000e6400080010ff */
[----:B-1----:R-:W-:Y:S05]  /*91e0*/  @!P0 BRA `(.L_x_77) ;  /* 0xfffffffc00f08947 */ /* 0x002fea000383ffff */
[----:B------:R-:W-:Y:S05]  /*91f0*/  BRA `(.L_x_159) ;  /* 0xffffffac00747947 */ /* 0x000fea000383ffff */
.L_x_80:
[----:B------:R-:W-:Y:S07]  /*9200*/  MOV R0, UR6 ;  /* 0x0000000600007c02 */ /* 0x000fee0008000f00 */
.L_x_160:
[----:B-1----:R1:W3:Y:S02]  /*9210*/  SYNCS.PHASECHK.TRANS64.TRYWAIT P0, [R0+URZ+0xe8], R2 ;  /* 0x0000e802000075a7 */ /* 0x0022e400080011ff */
[----:B---3--:R-:W-:Y:S05]  /*9220*/  @!P0 NANOSLEEP.SYNCS 0x989680 ;  /* 0x009896800000895d */ /* 0x008fea0003900000 */
[----:B------:R-:W3:Y:S02]  /*9230*/  @!P0 SYNCS.PHASECHK.TRANS64 P0, [R0+URZ+0xe8], R2 ;  /* 0x0000e802000085a7 */ /* 0x000ee400080010ff */
[----:B---3--:R-:W-:Y:S05]  /*9240*/  @!P0 BRA `(.L_x_160) ;  /* 0xfffffffc00f08947 */ /* 0x008fea000383ffff */
[----:B------:R-:W-:Y:S05]  /*9250*/  BRA `(.L_x_79) ;  /* 0xffffffb000547947 */ /* 0x000fea000383ffff */
.L_x_83:
[----:B------:R-:W-:Y:S07]  /*9260*/  MOV R0, UR6 ;  /* 0x0000000600007c02 */ /* 0x000fee0008000f00 */
.L_x_161:
[----:B-1----:R1:W2:Y:S02]  /*9270*/  SYNCS.PHASECHK.TRANS64.TRYWAIT P0, [R0+URZ+0xd0], R14 ;  /* 0x0000d00e000075a7 */ /* 0x0022a400080011ff */
[----:B--2---:R-:W-:Y:S05]  /*9280*/  @!P0 NANOSLEEP.SYNCS 0x989680 ;  /* 0x009896800000895d */ /* 0x004fea0003900000 */
[----:B------:R-:W2:Y:S02]  /*9290*/  @!P0 SYNCS.PHASECHK.TRANS64 P0, [R0+URZ+0xd0], R14 ;  /* 0x0000d00e000085a7 */ /* 0x000ea400080010ff */
[----:B--2---:R-:W-:Y:S05]  /*92a0*/  @!P0 BRA `(.L_x_161) ;  /* 0xfffffffc00f08947 */ /* 0x004fea000383ffff */
[----:B------:R-:W-:Y:S05]  /*92b0*/  BRA `(.L_x_162) ;  /* 0xffffffb000cc7947 */ /* 0x000fea000383ffff */
.L_x_84:
[----:B------:R-:W-:Y:S07]  /*92c0*/  MOV R0, UR6 ;  /* 0x0000000600007c02 */ /* 0x000fee0008000f00 */
.L_x_163:
[----:B-1----:R1:W2:Y:S02]  /*92d0*/  SYNCS.PHASECHK.TRANS64.TRYWAIT P0, [R0+URZ+0xd8], R14 ;  /* 0x0000d80e000075a7 */ /* 0x0022a400080011ff */
[----:B--2---:R-:W-:Y:S05]  /*92e0*/  @!P0 NANOSLEEP.SYNCS 0x989680 ;  /* 0x009896800000895d */ /* 0x004fea0003900000 */
[----:B------:R-:W2:Y:S02]  /*92f0*/  @!P0 SYNCS.PHASECHK.TRANS64 P0, [R0+URZ+0xd8], R14 ;  /* 0x0000d80e000085a7 */ /* 0x000ea400080010ff */
[----:B--2---:R-:W-:Y:S05]  /*9300*/  @!P0 BRA `(.L_x_163) ;  /* 0xfffffffc00f08947 */ /* 0x004fea000383ffff */
[----:B------:R-:W-:Y:S05]  /*9310*/  BRA `(.L_x_164) ;  /* 0xffffffb400487947 */ /* 0x000fea000383ffff */
.L_x_86:
[----:B------:R-:W-:-:S07]  /*9320*/  MOV R0, UR6 ;  /* 0x0000000600007c02 */ /* 0x000fce0008000f00 */
.L_x_165:
[----:B-1----:R1:W2:Y:S02]  /*9330*/  SYNCS.PHASECHK.TRANS64.TRYWAIT P0, [R0+URZ+0xd0], R2 ;  /* 0x0000d002000075a7 */ /* 0x0022a400080011ff */
[----:B--2---:R-:W-:Y:S05]  /*9340*/  @!P0 NANOSLEEP.SYNCS 0x989680 ;  /* 0x009896800000895d */ /* 0x004fea0003900000 */
[----:B------:R-:W2:Y:S02]  /*9350*/  @!P0 SYNCS.PHASECHK.TRANS64 P0, [R0+URZ+0xd0], R2 ;  /* 0x0000d002000085a7 */ /* 0x000ea400080010ff */
[----:B--2---:R-:W-:Y:S05]  /*9360*/  @!P0 BRA `(.L_x_165) ;  /* 0xfffffffc00f08947 */ /* 0x004fea000383ffff */
[----:B------:R-:W-:Y:S05]  /*9370*/  BRA `(.L_x_166) ;  /* 0xffffffb400b87947 */ /* 0x000fea000383ffff */
.L_x_88:
[----:B--2---:R2:W4:Y:S02]  /*9380*/  SYNCS.PHASECHK.TRANS64.TRYWAIT P0, [R0+URZ+0xf0], R2 ;  /* 0x0000f002000075a7 */ /* 0x00452400080011ff */
[----:B----4-:R-:W-:Y:S05]  /*9390*/  @!P0 NANOSLEEP.SYNCS 0x989680 ;  /* 0x009896800000895d */ /* 0x010fea0003900000 */
[----:B------:R-:W4:Y:S02]  /*93a0*/  @!P0 SYNCS.PHASECHK.TRANS64 P0, [R0+URZ+0xf0], R2 ;  /* 0x0000f002000085a7 */ /* 0x000f2400080010ff */
[----:B----4-:R-:W-:Y:S05]  /*93b0*/  @!P0 BRA `(.L_x_88) ;  /* 0xfffffffc00f08947 */ /* 0x010fea000383ffff */
[----:B------:R-:W-:Y:S05]  /*93c0*/  BRA `(.L_x_167) ;  /* 0xffffffb800947947 */ /* 0x000fea000383ffff */
.L_x_100:
[----:B-1----:R1:W2:Y:S02]  /*93d0*/  SYNCS.PHASECHK.TRANS64.TRYWAIT P1, [R0+URZ+0xc0], R3 ;  /* 0x0000c003000075a7 */ /* 0x0022a400080211ff */
[----:B--2---:R-:W-:Y:S05]  /*93e0*/  @!P1 NANOSLEEP.SYNCS 0x989680 ;  /* 0x009896800000995d */ /* 0x004fea0003900000 */
[----:B------:R-:W2:Y:S02]  /*93f0*/  @!P1 SYNCS.PHASECHK.TRANS64 P1, [R0+URZ+0xc0], R3 ;  /* 0x0000c003000095a7 */ /* 0x000ea400080210ff */
[----:B--2---:R-:W-:Y:S05]  /*9400*/  @!P1 BRA `(.L_x_100) ;  /* 0xfffffffc00f09947 */ /* 0x004fea000383ffff */
[----:B------:R-:W-:Y:S05]  /*9410*/  BRA `(.L_x_99) ;  /* 0xffffffc8000c7947 */ /* 0x000fea000383ffff */
.L_x_102:
[----:B--2---:R2:W4:Y:S02]  /*9420*/  SYNCS.PHASECHK.TRANS64.TRYWAIT P0, [R195+URZ+0x110], R4 ;  /* 0x00011004c30075a7 */ /* 0x00452400080011ff */
[----:B----4-:R-:W-:Y:S05]  /*9430*/  @!P0 NANOSLEEP.SYNCS 0x989680 ;  /* 0x009896800000895d */ /* 0x010fea0003900000 */
[----:B------:R-:W4:Y:S02]  /*9440*/  @!P0 SYNCS.PHASECHK.TRANS64 P0, [R195+URZ+0x110], R4 ;  /* 0x00011004c30085a7 */ /* 0x000f2400080010ff */
[----:B----4-:R-:W-:Y:S05]  /*9450*/  @!P0 BRA `(.L_x_102) ;  /* 0xfffffffc00f08947 */ /* 0x010fea000383ffff */
[----:B------:R-:W-:Y:S05]  /*9460*/  BRA `(.L_x_101) ;  /* 0xffffffc800687947 */ /* 0x000fea000383ffff */
.L_x_111:
[----:B--2---:R2:W3:Y:S02]  /*9470*/  SYNCS.PHASECHK.TRANS64.TRYWAIT P0, [R5+URZ+0xc0], R3 ;  /* 0x0000c003050075a7 */ /* 0x0044e400080011ff */
[----:B---3--:R-:W-:Y:S05]  /*9480*/  @!P0 NANOSLEEP.SYNCS 0x989680 ;  /* 0x009896800000895d */ /* 0x008fea0003900000 */
[----:B------:R-:W3:Y:S02]  /*9490*/  @!P0 SYNCS.PHASECHK.TRANS64 P0, [R5+URZ+0xc0], R3 ;  /* 0x0000c003050085a7 */ /* 0x000ee400080010ff */
[----:B---3--:R-:W-:Y:S05]  /*94a0*/  @!P0 BRA `(.L_x_111) ;  /* 0xfffffffc00f08947 */ /* 0x008fea000383ffff */
[----:B------:R-:W-:Y:S05]  /*94b0*/  BRA `(.L_x_110) ;  /* 0xffffffdc00747947 */ /* 0x000fea000383ffff */
        .weak           $__internal_0_$__cuda_sm10x_tcgen05_guardrail_trap_col_being_dealloced_not_returned_by_alloc
        .type           $__internal_0_$__cuda_sm10x_tcgen05_guardrail_trap_col_being_dealloced_not_returned_by_alloc,@function
        .size           $__internal_0_$__cuda_sm10x_tcgen05_guardrail_trap_col_being_dealloced_not_returned_by_alloc,($__internal_1_$__cuda_sm10x_tcgen05_guardrail_trap_phase_invalid_during_alloc - $__internal_0_$__cuda_sm10x_tcgen05_guardrail_trap_col_being_dealloced_not_returned_by_alloc)
$__internal_0_$__cuda_sm10x_tcgen05_guardrail_trap_col_being_dealloced_not_returned_by_alloc:
[----:B------:R-:W-:Y:S05]  /*94c0*/  BPT.TRAP 0x1 ;  /* 0x000000040000795c */ /* 0x000fea0000300000 */
[----:B------:R-:W-:-:S04]  /*94d0*/  HFMA2 R3, -RZ, RZ, 0, 0 ;  /* 0x00000000ff037431 */ /* 0x000fc800000001ff */
[----:B------:R-:W-:Y:S05]  /*94e0*/  RET.REL.NODEC R2 `(_ZN7cutlass13device_kernelINS_4gemm6kernel13GemmUniversalIN4cute5tupleIJiiiiEEENS1_10collective13CollectiveMmaINS1_35MainloopSm100TmaUmmaWarpSpecializedILi12ELi2ELi4ENS5_IJNS4_1CILi1EEESB_SB_EEEEENS5_IJNSA_ILi128EEESE_NSA_ILi64EEEEEENS_12float_e4m3_tENS5_IJlSB_lEEESH_SI_NS4_8TiledMMAINS4_8MMA_AtomIJNS4_10MMA_TraitsINS4_19SM100_MMA_F8F6F4_SSEJSH_SH_fSE_SE_NS4_17integral_constantINS4_4UMMA5MajorELSP_0EEESQ_NSN_INSO_7ScaleInELSR_0EEESS_EEEEEENS4_6LayoutISC_NS5_IJNSA_ILi0EEESW_SW_EEEEENS5_IJNS4_10UnderscoreESZ_SZ_EEEEENS4_13SM90_TMA_LOADENS4_14ComposedLayoutINS4_7SwizzleILi2ELi4ELi3EEENS4_18smem_ptr_flag_bitsILi8EEENSV_INS5_IJNSA_ILi8EEESF_EEENS5_IJSF_SB_EEEEEEEvNS4_8identityES12_S1C_vS1D_EENS_8epilogue10collective18CollectiveEpilogueINS1F_23Sm100TmaWarpSpecializedILi2ELi2ELi64ELb0ELb0EEEJSG_NS5_IJNSV_ISE_SB_EENSV_ISF_SB_EEEEESH_SI_SH_SI_NS1F_6fusion15FusionCallbacksIS1J_NS1N_17LinCombPerRowBiasISH_fSH_SH_fLi16ELNS_15FloatRoundStyleE2EEESG_S1M_JEEENS4_5SM1004TMEM4LOAD26SM100_TMEM_LOAD_32dp32b64xES12_S1C_NS4_39AutoVectorizingCopyWithAssumedAlignmentILi128EEENS4_14SM90_TMA_STOREES1C_S1Y_S1Y_EEEvvEEEEvNT_6ParamsE) ;  /* 0xffffff6802c47950 */ /* 0x000fea0003c3ffff */
        .weak           $__internal_1_$__cuda_sm10x_tcgen05_guardrail_trap_phase_invalid_during_alloc
        .type           $__internal_1_$__cuda_sm10x_tcgen05_guardrail_trap_phase_invalid_during_alloc,@function
        .size           $__internal_1_$__cuda_sm10x_tcgen05_guardrail_trap_phase_invalid_during_alloc,($__internal_2_$__cuda_sm10x_tcgen05_guardrail_trap_unallocated_columns_being_dealloced - $__internal_1_$__cuda_sm10x_tcgen05_guardrail_trap_phase_invalid_during_alloc)
$__internal_1_$__cuda_sm10x_tcgen05_guardrail_trap_phase_invalid_during_alloc:
[----:B------:R-:W-:Y:S05]  /*94f0*/  BPT.TRAP 0x1 ;  /* 0x000000040000795c */ /* 0x000fea0000300000 */
[----:B------:R-:W-:-:S04]  /*9500*/  MOV R3, 0x0 ;  /* 0x0000000000037802 */ /* 0x000fc80000000f00 */
[----:B------:R-:W-:Y:S05]  /*9510*/  RET.REL.NODEC R2 `(_ZN7cutlass13device_kernelINS_4gemm6kernel13GemmUniversalIN4cute5tupleIJiiiiEEENS1_10collective13CollectiveMmaINS1_35MainloopSm100TmaUmmaWarpSpecializedILi12ELi2ELi4ENS5_IJNS4_1CILi1EEESB_SB_EEEEENS5_IJNSA_ILi128EEESE_NSA_ILi64EEEEEENS_12float_e4m3_tENS5_IJlSB_lEEESH_SI_NS4_8TiledMMAINS4_8MMA_AtomIJNS4_10MMA_TraitsINS4_19SM100_MMA_F8F6F4_SSEJSH_SH_fSE_SE_NS4_17integral_constantINS4_4UMMA5MajorELSP_0EEESQ_NSN_INSO_7ScaleInELSR_0EEESS_EEEEEENS4_6LayoutISC_NS5_IJNSA_ILi0EEESW_SW_EEEEENS5_IJNS4_10UnderscoreESZ_SZ_EEEEENS4_13SM90_TMA_LOADENS4_14ComposedLayoutINS4_7SwizzleILi2ELi4ELi3EEENS4_18smem_ptr_flag_bitsILi8EEENSV_INS5_IJNSA_ILi8EEESF_EEENS5_IJSF_SB_EEEEEEEvNS4_8identityES12_S1C_vS1D_EENS_8epilogue10collective18CollectiveEpilogueINS1F_23Sm100TmaWarpSpecializedILi2ELi2ELi64ELb0ELb0EEEJSG_NS5_IJNSV_ISE_SB_EENSV_ISF_SB_EEEEESH_SI_SH_SI_NS1F_6fusion15FusionCallbacksIS1J_NS1N_17LinCombPerRowBiasISH_fSH_SH_fLi16ELNS_15FloatRoundStyleE2EEESG_S1M_JEEENS4_5SM1004TMEM4LOAD26SM100_TMEM_LOAD_32dp32b64xES12_S1C_NS4_39AutoVectorizingCopyWithAssumedAlignmentILi128EEENS4_14SM90_TMA_STOREES1C_S1Y_S1Y_EEEvvEEEEvNT_6ParamsE) ;  /* 0xffffff6802b87950 */ /* 0x000fea0003c3ffff */
        .weak           $__internal_2_$__cuda_sm10x_tcgen05_guardrail_trap_unallocated_columns_being_dealloced
        .type           $__internal_2_$__cuda_sm10x_tcgen05_guardrail_trap_unallocated_columns_being_dealloced,@function
        .size           $__internal_2_$__cuda_sm10x_tcgen05_guardrail_trap_unallocated_columns_being_dealloced,(.L_x_169 - $__internal_2_$__cuda_sm10x_tcgen05_guardrail_trap_unallocated_columns_being_dealloced)
$__internal_2_$__cuda_sm10x_tcgen05_guardrail_trap_unallocated_columns_being_dealloced:
[----:B------:R-:W-:Y:S05]  /*9520*/  BPT.TRAP 0x1 ;  /* 0x000000040000795c */ /* 0x000fea0000300000 */
[----:B------:R-:W-:-:S04]  /*9530*/  HFMA2 R3, -RZ, RZ, 0, 0 ;  /* 0x00000000ff037431 */ /* 0x000fc800000001ff */
[----:B------:R-:W-:Y:S05]  /*9540*/  RET.REL.NODEC R2 `(_ZN7cutlass13device_kernelINS_4gemm6kernel13GemmUniversalIN4cute5tupleIJiiiiEEENS1_10collective13CollectiveMmaINS1_35MainloopSm100TmaUmmaWarpSpecializedILi12ELi2ELi4ENS5_IJNS4_1CILi1EEESB_SB_EEEEENS5_IJNSA_ILi128EEESE_NSA_ILi64EEEEEENS_12float_e4m3_tENS5_IJlSB_lEEESH_SI_NS4_8TiledMMAINS4_8MMA_AtomIJNS4_10MMA_TraitsINS4_19SM100_MMA_F8F6F4_SSEJSH_SH_fSE_SE_NS4_17integral_constantINS4_4UMMA5MajorELSP_0EEESQ_NSN_INSO_7ScaleInELSR_0EEESS_EEEEEENS4_6LayoutISC_NS5_IJNSA_ILi0EEESW_SW_EEEEENS5_IJNS4_10UnderscoreESZ_SZ_EEEEENS4_13SM90_TMA_LOADENS4_14ComposedLayoutINS4_7SwizzleILi2ELi4ELi3EEENS4_18smem_ptr_flag_bitsILi8EEENSV_INS5_IJNSA_ILi8EEESF_EEENS5_IJSF_SB_EEEEEEEvNS4_8identityES12_S1C_vS1D_EENS_8epilogue10collective18CollectiveEpilogueINS1F_23Sm100TmaWarpSpecializedILi2ELi2ELi64ELb0ELb0EEEJSG_NS5_IJNSV_ISE_SB_EENSV_ISF_SB_EEEEESH_SI_SH_SI_NS1F_6fusion15FusionCallbacksIS1J_NS1N_17LinCombPerRowBiasISH_fSH_SH_fLi16ELNS_15FloatRoundStyleE2EEESG_S1M_JEEENS4_5SM1004TMEM4LOAD26SM100_TMEM_LOAD_32dp32b64xES12_S1C_NS4_39AutoVectorizingCopyWithAssumedAlignmentILi128EEENS4_14SM90_TMA_STOREES1C_S1Y_S1Y_EEEvvEEEEvNT_6ParamsE) ;  /* 0xffffff6802ac7950 */ /* 0x000fea0003c3ffff */
.L_x_168:
[----:B------:R-:W-:-:S00]  /*9550*/  BRA `(.L_x_168) ;  /* 0xfffffffc00fc7947 */ /* 0x000fc0000383ffff */
[----:B------:R-:W-:-:S00]  /*9560*/  NOP ;  /* 0x0000000000007918 */ /* 0x000fc00000000000 */
        /* <DEDUP_REMOVED lines=9> */
.L_x_169:


//--------------------- .nv.global.init           --------------------------
	.section	.nv.global.init,"aw",@progbits
.nv.global.init:
	.type		$str$27,@object
	.size		$str$27,($str$28 - $str$27)
$str$27:
        /*0000*/ 	.byte	0x28, 0x61, 0x64, 0x64, 0x72, 0x65, 0x73, 0x73, 0x20, 0x26, 0x20, 0x6d, 0x61, 0x73, 0x6b, 0x29
        /*0010*/ 	.byte	0x20, 0x3d, 0x3d, 0x20, 0x30, 0x00
	.type		$str$28,@object
	.size		$str$28,($str$26 - $str$28)
$str$28:
        /*0016*/ 	.byte	0x2f, 0x74, 0x6d, 0x70, 0x2f, 0x63, 0x75, 0x74, 0x6c, 0x61, 0x73, 0x73, 0x5f, 0x73, 0x77, 0x65
        /*0026*/ 	.byte	0x65, 0x70, 0x5f, 0x73, 0x72, 0x63, 0x2f, 0x69, 0x6e, 0x63, 0x6c, 0x75, 0x64, 0x65, 0x2f, 0x63
        /*0036*/ 	.byte	0x75, 0x74, 0x65, 0x2f, 0x70, 0x6f, 0x69, 0x6e, 0x74, 0x65, 0x72, 0x5f, 0x66, 0x6c, 0x61, 0x67
        /*0046*/ 	.byte	0x67, 0x65, 0x64, 0x2e, 0x68, 0x70, 0x70, 0x00
	.type		$str$26,@object
	.size		$str$26,($str$25 - $str$26)
$str$26:
        /*004e*/ 	.byte	0x2f, 0x74, 0x6d, 0x70, 0x2f, 0x63, 0x75, 0x74, 0x6c, 0x61, 0x73, 0x73, 0x5f, 0x73, 0x77, 0x65
        /*005e*/ 	.byte	0x65, 0x70, 0x5f, 0x73, 0x72, 0x63, 0x2f, 0x69, 0x6e, 0x63, 0x6c, 0x75, 0x64, 0x65, 0x2f, 0x63
        /*006e*/ 	.byte	0x75, 0x74, 0x65, 0x2f, 0x61, 0x74, 0x6f, 0x6d, 0x2f, 0x63, 0x6f, 0x70, 0x79, 0x5f, 0x74, 0x72
        /*007e*/ 	.byte	0x61, 0x69, 0x74, 0x73, 0x5f, 0x73, 0x6d, 0x31, 0x30, 0x30, 0x2e, 0x68, 0x70, 0x70, 0x00
	.type		$str$25,@object
	.size		$str$25,(__unnamed_1 - $str$25)
$str$25:
        /*008d*/ 	.byte	0x28, 0x28, 0x75, 0x69, 0x6e, 0x74, 0x33, 0x32, 0x5f, 0x74, 0x28, 0x74, 0x68, 0x72, 0x65, 0x61
        /*009d*/ 	.byte	0x64, 0x49, 0x64, 0x78, 0x2e, 0x78, 0x29, 0x20, 0x2f, 0x20, 0x33, 0x32, 0x29, 0x20, 0x25, 0x20
        /*00ad*/ 	.byte	0x34, 0x29, 0x20, 0x3d, 0x3d, 0x20, 0x28, 0x28, 0x28, 0x74, 0x6d, 0x65, 0x6d, 0x5f, 0x61, 0x64
        /*00bd*/ 	.byte	0x64, 0x72, 0x20, 0x3e, 0x3e, 0x20, 0x31, 0x36, 0x29, 0x20, 0x2f, 0x20, 0x33, 0x32, 0x29, 0x20
        /*00cd*/ 	.byte	0x25, 0x20, 0x34, 0x29, 0x00
	.type		__unnamed_1,@object
	.size		__unnamed_1,(__unnamed_2 - __unnamed_1)
__unnamed_1:
        /*00d2*/ 	.byte	0x61, 0x75, 0x74, 0x6f, 0x20, 0x63, 0x75, 0x74, 0x65, 0x3a, 0x3a, 0x61, 0x73, 0x5f, 0x70, 0x6f
        /* <DEDUP_REMOVED lines=24> */
        /*0262*/ 	.byte	0x43, 0x3c, 0x38, 0x31, 0x39, 0x32, 0x3e, 0x3e, 0x3e, 0x3e, 0x5d, 0x00
	.type		__unnamed_2,@object
	.size		__unnamed_2,(.L_2 - __unnamed_2)
__unnamed_2:
        /* <DEDUP_REMOVED lines=42> */
        /*050e*/ 	.byte	0x3e, 0x3e, 0x3e, 0x3e, 0x5d, 0x00
.L_2:


//--------------------- .nv.shared._ZN7cutlass13device_kernelINS_4gemm6kernel13GemmUniversalIN4cute5tupleIJiiiiEEENS1_10collective13CollectiveMmaINS1_35MainloopSm100TmaUmmaWarpSpecializedILi12ELi2ELi4ENS5_IJNS4_1CILi1EEESB_SB_EEEEENS5_IJNSA_ILi128EEESE_NSA_ILi64EEEEEENS_12float_e4m3_tENS5_IJlSB_lEEESH_SI_NS4_8TiledMMAINS4_8MMA_AtomIJNS4_10MMA_TraitsINS4_19SM100_MMA_F8F6F4_SSEJSH_SH_fSE_SE_NS4_17integral_constantINS4_4UMMA5MajorELSP_0EEESQ_NSN_INSO_7ScaleInELSR_0EEESS_EEEEEENS4_6LayoutISC_NS5_IJNSA_ILi0EEESW_SW_EEEEENS5_IJNS4_10UnderscoreESZ_SZ_EEEEENS4_13SM90_TMA_LOADENS4_14ComposedLayoutINS4_7SwizzleILi2ELi4ELi3EEENS4_18smem_ptr_flag_bitsILi8EEENSV_INS5_IJNSA_ILi8EEESF_EEENS5_IJSF_SB_EEEEEEEvNS4_8identityES12_S1C_vS1D_EENS_8epilogue10collective18CollectiveEpilogueINS1F_23Sm100TmaWarpSpecializedILi2ELi2ELi64ELb0ELb0EEEJSG_NS5_IJNSV_ISE_SB_EENSV_ISF_SB_EEEEESH_SI_SH_SI_NS1F_6fusion15FusionCallbacksIS1J_NS1N_17LinCombPerRowBiasISH_fSH_SH_fLi16ELNS_15FloatRoundStyleE2EEESG_S1M_JEEENS4_5SM1004TMEM4LOAD26SM100_TMEM_LOAD_32dp32b64xES12_S1C_NS4_39AutoVectorizingCopyWithAssumedAlignmentILi128EEENS4_14SM90_TMA_STOREES1C_S1Y_S1Y_EEEvvEEEEvNT_6ParamsE --------------------------
	.section	.nv.shared._ZN7cutlass13device_kernelINS_4gemm6kernel13GemmUniversalIN4cute5tupleIJiiiiEEENS1_10collective13CollectiveMmaINS1_35MainloopSm100TmaUmmaWarpSpecializedILi12ELi2ELi4ENS5_IJNS4_1CILi1EEESB_SB_EEEEENS5_IJNSA_ILi128EEESE_NSA_ILi64EEEEEENS_12float_e4m3_tENS5_IJlSB_lEEESH_SI_NS4_8TiledMMAINS4_8MMA_AtomIJNS4_10MMA_TraitsINS4_19SM100_MMA_F8F6F4_SSEJSH_SH_fSE_SE_NS4_17integral_constantINS4_4UMMA5MajorELSP_0EEESQ_NSN_INSO_7ScaleInELSR_0EEESS_EEEEEENS4_6LayoutISC_NS5_IJNSA_ILi0EEESW_SW_EEEEENS5_IJNS4_10UnderscoreESZ_SZ_EEEEENS4_13SM90_TMA_LOADENS4_14ComposedLayoutINS4_7SwizzleILi2ELi4ELi3EEENS4_18smem_ptr_flag_bitsILi8EEENSV_INS5_IJNSA_ILi8EEESF_EEENS5_IJSF_SB_EEEEEEEvNS4_8identityES12_S1C_vS1D_EENS_8epilogue10collective18CollectiveEpilogueINS1F_23Sm100TmaWarpSpecializedILi2ELi2ELi64ELb0ELb0EEEJSG_NS5_IJNSV_ISE_SB_EENSV_ISF_SB_EEEEESH_SI_SH_SI_NS1F_6fusion15FusionCallbacksIS1J_NS1N_17LinCombPerRowBiasISH_fSH_SH_fLi16ELNS_15FloatRoundStyleE2EEESG_S1M_JEEENS4_5SM1004TMEM4LOAD26SM100_TMEM_LOAD_32dp32b64xES12_S1C_NS4_39AutoVectorizingCopyWithAssumedAlignmentILi128EEENS4_14SM90_TMA_STOREES1C_S1Y_S1Y_EEEvvEEEEvNT_6ParamsE,"aw",@nobits
	.sectionflags	@""
	.align	16
	.zero		1024


//--------------------- .nv.shared.reserved.0     --------------------------
	.section	.nv.shared.reserved.0,"aw",@nobits
	.weak		__nv_reservedSMEM_offset_0_alias
	.size		__nv_reservedSMEM_offset_0_alias, 0, 64
	.other		__nv_reservedSMEM_offset_0_alias,@"STO_CUDA_RESERVED_SHARED STV_DEFAULT"
__nv_reservedSMEM_offset_0_alias:
	.zero		0
.nv.shared.reserved.0:
	.zero		64
	.weak		__nv_reservedSMEM_tcgen05_partition
	.type		__nv_reservedSMEM_tcgen05_partition,@object
	.size		__nv_reservedSMEM_tcgen05_partition,(.L_0 - __nv_reservedSMEM_tcgen05_partition)
__nv_reservedSMEM_tcgen05_partition:
	.zero		32
.L_0:


//--------------------- .nv.global                --------------------------
	.section	.nv.global,"aw",@nobits
.nv.global:
	.type		_ZN39_INTERNAL_cc33dff1_4_k_cu_a40699c2_31164cute1_E,@object
	.size		_ZN39_INTERNAL_cc33dff1_4_k_cu_a40699c2_31164cute1_E,(_ZN39_INTERNAL_cc33dff1_4_k_cu_a40699c2_31164cuda3std3__45__cpo6cbeginE - _ZN39_INTERNAL_cc33dff1_4_k_cu_a40699c2_31164cute1_E)
_ZN39_INTERNAL_cc33dff1_4_k_cu_a40699c2_31164cute1_E:
	.zero		1
	.type		_ZN39_INTERNAL_cc33dff1_4_k_cu_a40699c2_31164cuda3std3__45__cpo6cbeginE,@object
	.size		_ZN39_INTERNAL_cc33dff1_4_k_cu_a40699c2_31164cuda3std3__45__cpo6cbeginE,(_ZN39_INTERNAL_cc33dff1_4_k_cu_a40699c2_31164cuda3std3__48in_placeE - _ZN39_INTERNAL_cc33dff1_4_k_cu_a40699c2_31164cuda3std3__45__cpo6cbeginE)
_ZN39_INTERNAL_cc33dff1_4_k_cu_a40699c2_31164cuda3std3__45__cpo6cbeginE:
	.zero		1
	.type		_ZN39_INTERNAL_cc33dff1_4_k_cu_a40699c2_31164cuda3std3__48in_placeE,@object
	.size		_ZN39_INTERNAL_cc33dff1_4_k_cu_a40699c2_31164cuda3std3__48in_placeE,(_ZN39_INTERNAL_cc33dff1_4_k_cu_a40699c2_31164cuda3std6ranges3__45__cpo9iter_moveE - _ZN39_INTERNAL_cc33dff1_4_k_cu_a40699c2_31164cuda3std3__48in_placeE)
_ZN39_INTERNAL_cc33dff1_4_k_cu_a40699c2_31164cuda3std3__48in_placeE:
	.zero		1
	.type		_ZN39_INTERNAL_cc33dff1_4_k_cu_a40699c2_31164cuda3std6ranges3__45__cpo9iter_moveE,@object
	.size		_ZN39_INTERNAL_cc33dff1_4_k_cu_a40699c2_31164cuda3std6ranges3__45__cpo9iter_moveE,(_ZN39_INTERNAL_cc33dff1_4_k_cu_a40699c2_31164cuda3std3__45__cpo5beginE - _ZN39_INTERNAL_cc33dff1_4_k_cu_a40699c2_31164cuda3std6ranges3__45__cpo9iter_moveE)
_ZN39_INTERNAL_cc33dff1_4_k_cu_a40699c2_31164cuda3std6ranges3__45__cpo9iter_moveE:
	.zero		1
	.type		_ZN39_INTERNAL_cc33dff1_4_k_cu_a40699c2_31164cuda3std3__45__cpo5beginE,@object
	.size		_ZN39_INTERNAL_cc33dff1_4_k_cu_a40699c2_31164cuda3std3__45__cpo5beginE,(_ZN39_INTERNAL_cc33dff1_4_k_cu_a40699c2_31164cuda3std3__441_GLOBAL__N__cc33dff1_4_k_cu_a40699c2_31166ignoreE - _ZN39_INTERNAL_cc33dff1_4_k_cu_a40699c2_31164cuda3std3__45__cpo5beginE)
_ZN39_INTERNAL_cc33dff1_4_k_cu_a40699c2_31164cuda3std3__45__cpo5beginE:
	.zero		1
	.type		_ZN39_INTERNAL_cc33dff1_4_k_cu_a40699c2_31164cuda3std3__441_GLOBAL__N__cc33dff1_4_k_cu_a40699c2_31166ignoreE,@object
	.size		_ZN39_INTERNAL_cc33dff1_4_k_cu_a40699c2_31164cuda3std3__441_GLOBAL__N__cc33dff1_4_k_cu_a40699c2_31166ignoreE,(_ZN39_INTERNAL_cc33dff1_4_k_cu_a40699c2_31164cute7productE - _ZN39_INTERNAL_cc33dff1_4_k_cu_a40699c2_31164cuda3std3__441_GLOBAL__N__cc33dff1_4_k_cu_a40699c2_31166ignoreE)
_ZN39_INTERNAL_cc33dff1_4_k_cu_a40699c2_31164cuda3std3__441_GLOBAL__N__cc33dff1_4_k_cu_a40699c2_31166ignoreE:
	.zero		1
	.type		_ZN39_INTERNAL_cc33dff1_4_k_cu_a40699c2_31164cute7productE,@object
	.size		_ZN39_INTERNAL_cc33dff1_4_k_cu_a40699c2_31164cute7productE,(_ZN39_INTERNAL_cc33dff1_4_k_cu_a40699c2_31164cuda3std3__45__cpo3endE - _ZN39_INTERNAL_cc33dff1_4_k_cu_a40699c2_31164cute7productE)
_ZN39_INTERNAL_cc33dff1_4_k_cu_a40699c2_31164cute7productE:
	.zero		1
	.type		_ZN39_INTERNAL_cc33dff1_4_k_cu_a40699c2_31164cuda3std3__45__cpo3endE,@object
	.size		_ZN39_INTERNAL_cc33dff1_4_k_cu_a40699c2_31164cuda3std3__45__cpo3endE,(_ZN39_INTERNAL_cc33dff1_4_k_cu_a40699c2_31164cuda3std3__419piecewise_constructE - _ZN39_INTERNAL_cc33dff1_4_k_cu_a40699c2_31164cuda3std3__45__cpo3endE)
_ZN39_INTERNAL_cc33dff1_4_k_cu_a40699c2_31164cuda3std3__45__cpo3endE:
	.zero		1
	.type		_ZN39_INTERNAL_cc33dff1_4_k_cu_a40699c2_31164cuda3std3__419piecewise_constructE,@object
	.size		_ZN39_INTERNAL_cc33dff1_4_k_cu_a40699c2_31164cuda3std3__419piecewise_constructE,(_ZN39_INTERNAL_cc33dff1_4_k_cu_a40699c2_31164cuda3std3__45__cpo4cendE - _ZN39_INTERNAL_cc33dff1_4_k_cu_a40699c2_31164cuda3std3__419piecewise_constructE)
_ZN39_INTERNAL_cc33dff1_4_k_cu_a40699c2_31164cuda3std3__419piecewise_constructE:
	.zero		1
	.type		_ZN39_INTERNAL_cc33dff1_4_k_cu_a40699c2_31164cuda3std3__45__cpo4cendE,@object
	.size		_ZN39_INTERNAL_cc33dff1_4_k_cu_a40699c2_31164cuda3std3__45__cpo4cendE,(_ZN39_INTERNAL_cc33dff1_4_k_cu_a40699c2_31164cuda3std6ranges3__45__cpo4swapE - _ZN39_INTERNAL_cc33dff1_4_k_cu_a40699c2_31164cuda3std3__45__cpo4cendE)
_ZN39_INTERNAL_cc33dff1_4_k_cu_a40699c2_31164cuda3std3__45__cpo4cendE:
	.zero		1
	.type		_ZN39_INTERNAL_cc33dff1_4_k_cu_a40699c2_31164cuda3std6ranges3__45__cpo4swapE,@object
	.size		_ZN39_INTERNAL_cc33dff1_4_k_cu_a40699c2_31164cuda3std6ranges3__45__cpo4swapE,(.L_10 - _ZN39_INTERNAL_cc33dff1_4_k_cu_a40699c2_31164cuda3std6ranges3__45__cpo4swapE)
_ZN39_INTERNAL_cc33dff1_4_k_cu_a40699c2_31164cuda3std6ranges3__45__cpo4swapE:
	.zero		1
.L_10:


//--------------------- .nv.constant0._ZN7cutlass13device_kernelINS_4gemm6kernel13GemmUniversalIN4cute5tupleIJiiiiEEENS1_10collective13CollectiveMmaINS1_35MainloopSm100TmaUmmaWarpSpecializedILi12ELi2ELi4ENS5_IJNS4_1CILi1EEESB_SB_EEEEENS5_IJNSA_ILi128EEESE_NSA_ILi64EEEEEENS_12float_e4m3_tENS5_IJlSB_lEEESH_SI_NS4_8TiledMMAINS4_8MMA_AtomIJNS4_10MMA_TraitsINS4_19SM100_MMA_F8F6F4_SSEJSH_SH_fSE_SE_NS4_17integral_constantINS4_4UMMA5MajorELSP_0EEESQ_NSN_INSO_7ScaleInELSR_0EEESS_EEEEEENS4_6LayoutISC_NS5_IJNSA_ILi0EEESW_SW_EEEEENS5_IJNS4_10UnderscoreESZ_SZ_EEEEENS4_13SM90_TMA_LOADENS4_14ComposedLayoutINS4_7SwizzleILi2ELi4ELi3EEENS4_18smem_ptr_flag_bitsILi8EEENSV_INS5_IJNSA_ILi8EEESF_EEENS5_IJSF_SB_EEEEEEEvNS4_8identityES12_S1C_vS1D_EENS_8epilogue10collective18CollectiveEpilogueINS1F_23Sm100TmaWarpSpecializedILi2ELi2ELi64ELb0ELb0EEEJSG_NS5_IJNSV_ISE_SB_EENSV_ISF_SB_EEEEESH_SI_SH_SI_NS1F_6fusion15FusionCallbacksIS1J_NS1N_17LinCombPerRowBiasISH_fSH_SH_fLi16ELNS_15FloatRoundStyleE2EEESG_S1M_JEEENS4_5SM1004TMEM4LOAD26SM100_TMEM_LOAD_32dp32b64xES12_S1C_NS4_39AutoVectorizingCopyWithAssumedAlignmentILi128EEENS4_14SM90_TMA_STOREES1C_S1Y_S1Y_EEEvvEEEEvNT_6ParamsE --------------------------
	.section	.nv.constant0._ZN7cutlass13device_kernelINS_4gemm6kernel13GemmUniversalIN4cute5tupleIJiiiiEEENS1_10collective13CollectiveMmaINS1_35MainloopSm100TmaUmmaWarpSpecializedILi12ELi2ELi4ENS5_IJNS4_1CILi1EEESB_SB_EEEEENS5_IJNSA_ILi128EEESE_NSA_ILi64EEEEEENS_12float_e4m3_tENS5_IJlSB_lEEESH_SI_NS4_8TiledMMAINS4_8MMA_AtomIJNS4_10MMA_TraitsINS4_19SM100_MMA_F8F6F4_SSEJSH_SH_fSE_SE_NS4_17integral_constantINS4_4UMMA5MajorELSP_0EEESQ_NSN_INSO_7ScaleInELSR_0EEESS_EEEEEENS4_6LayoutISC_NS5_IJNSA_ILi0EEESW_SW_EEEEENS5_IJNS4_10UnderscoreESZ_SZ_EEEEENS4_13SM90_TMA_LOADENS4_14ComposedLayoutINS4_7SwizzleILi2ELi4ELi3EEENS4_18smem_ptr_flag_bitsILi8EEENSV_INS5_IJNSA_ILi8EEESF_EEENS5_IJSF_SB_EEEEEEEvNS4_8identityES12_S1C_vS1D_EENS_8epilogue10collective18CollectiveEpilogueINS1F_23Sm100TmaWarpSpecializedILi2ELi2ELi64ELb0ELb0EEEJSG_NS5_IJNSV_ISE_SB_EENSV_ISF_SB_EEEEESH_SI_SH_SI_NS1F_6fusion15FusionCallbacksIS1J_NS1N_17LinCombPerRowBiasISH_fSH_SH_fLi16ELNS_15FloatRoundStyleE2EEESG_S1M_JEEENS4_5SM1004TMEM4LOAD26SM100_TMEM_LOAD_32dp32b64xES12_S1C_NS4_39AutoVectorizingCopyWithAssumedAlignmentILi128EEENS4_14SM90_TMA_STOREES1C_S1Y_S1Y_EEEvvEEEEvNT_6ParamsE,"a",@progbits
	.sectionflags	@""
	.align	4
.nv.constant0._ZN7cutlass13device_kernelINS_4gemm6kernel13GemmUniversalIN4cute5tupleIJiiiiEEENS1_10collective13CollectiveMmaINS1_35MainloopSm100TmaUmmaWarpSpecializedILi12ELi2ELi4ENS5_IJNS4_1CILi1EEESB_SB_EEEEENS5_IJNSA_ILi128EEESE_NSA_ILi64EEEEEENS_12float_e4m3_tENS5_IJlSB_lEEESH_SI_NS4_8TiledMMAINS4_8MMA_AtomIJNS4_10MMA_TraitsINS4_19SM100_MMA_F8F6F4_SSEJSH_SH_fSE_SE_NS4_17integral_constantINS4_4UMMA5MajorELSP_0EEESQ_NSN_INSO_7ScaleInELSR_0EEESS_EEEEEENS4_6LayoutISC_NS5_IJNSA_ILi0EEESW_SW_EEEEENS5_IJNS4_10UnderscoreESZ_SZ_EEEEENS4_13SM90_TMA_LOADENS4_14ComposedLayoutINS4_7SwizzleILi2ELi4ELi3EEENS4_18smem_ptr_flag_bitsILi8EEENSV_INS5_IJNSA_ILi8EEESF_EEENS5_IJSF_SB_EEEEEEEvNS4_8identityES12_S1C_vS1D_EENS_8epilogue10collective18CollectiveEpilogueINS1F_23Sm100TmaWarpSpecializedILi2ELi2ELi64ELb0ELb0EEEJSG_NS5_IJNSV_ISE_SB_EENSV_ISF_SB_EEEEESH_SI_SH_SI_NS1F_6fusion15FusionCallbacksIS1J_NS1N_17LinCombPerRowBiasISH_fSH_SH_fLi16ELNS_15FloatRoundStyleE2EEESG_S1M_JEEENS4_5SM1004TMEM4LOAD26SM100_TMEM_LOAD_32dp32b64xES12_S1C_NS4_39AutoVectorizingCopyWithAssumedAlignmentILi128EEENS4_14SM90_TMA_STOREES1C_S1Y_S1Y_EEEvvEEEEvNT_6ParamsE:
	.zero		2944


//--------------------- SYMBOLS --------------------------

	.type		.nv.reservedSmem.offset0,@object
	.size		.nv.reservedSmem.offset0,0x4
	.type		.nv.reservedSmem.cap,@object
	.size		.nv.reservedSmem.cap,0x4
	.type		__assertfail,@function
